// auto-generated by cutlass_sweep.gemm — config: {"arch": "sm_90", "cluster_m": 1, "cluster_n": 1, "dtype": "bf16", "dtype_b": "bf16", "layout": "nt", "stages": 2, "tile_k": 32, "tile_m": 128, "tile_n": 256}
#include "cutlass/cutlass.h"
#include "cutlass/gemm/collective/collective_builder.hpp"
#include "cutlass/gemm/device/gemm_universal_adapter.h"
#include "cutlass/gemm/kernel/gemm_universal.hpp"
#include "cutlass/epilogue/collective/collective_builder.hpp"

using ElemA = cutlass::bfloat16_t;
using ElemB = cutlass::bfloat16_t;
using ElemCD = cutlass::bfloat16_t;
using Acc  = float;
using TileShape    = cute::Shape<cute::_128, cute::_256, cute::_32>;
using ClusterShape = cute::Shape<cute::_1, cute::_1, cute::_1>;

using CollectiveEpilogue = typename cutlass::epilogue::collective::CollectiveBuilder<
    cutlass::arch::Sm90, cutlass::arch::OpClassTensorOp,
    TileShape, ClusterShape,
    cutlass::epilogue::collective::EpilogueTileAuto,
    Acc, Acc,
    ElemCD, cutlass::layout::RowMajor, 128 / cutlass::sizeof_bits<ElemCD>::value,
    ElemCD, cutlass::layout::RowMajor, 128 / cutlass::sizeof_bits<ElemCD>::value,
    cutlass::epilogue::collective::EpilogueScheduleAuto
  >::CollectiveOp;

using CollectiveMainloop = typename cutlass::gemm::collective::CollectiveBuilder<
    cutlass::arch::Sm90, cutlass::arch::OpClassTensorOp,
    ElemA, cutlass::layout::RowMajor, 128 / cutlass::sizeof_bits<ElemA>::value,
    ElemB, cutlass::layout::ColumnMajor, 128 / cutlass::sizeof_bits<ElemB>::value,
    Acc,
    TileShape, ClusterShape,
    cutlass::gemm::collective::StageCount<2>,
    cutlass::gemm::collective::KernelScheduleAuto
  >::CollectiveOp;

using GemmKernel = cutlass::gemm::kernel::GemmUniversal<
    cute::Shape<int,int,int,int>,
    CollectiveMainloop,
    CollectiveEpilogue
>;
using Gemm = cutlass::gemm::device::GemmUniversalAdapter<GemmKernel>;

// Force the device kernel symbol into the cubin without needing a host main.
auto* _anchor = &cutlass::device_kernel<GemmKernel>;


// ===== COMPILED SASS (sm_90a) =====

	.target	sm_90a

	.elftype	@"ET_EXEC"


//--------------------- .note.nv.tkinfo           --------------------------
	.section	.note.nv.tkinfo,"",@"SHT_NOTE"
	.sectionflags	@"SHF_NOTE_NV_TKINFO"
	.tkinfo
        /*0018*/ 	.word	0x00000002
        /*0030*/ 	.string	""
        /*0030*/ 	.string	"ptxas"
        /*0030*/ 	.string	"Cuda compilation tools, release 13.0, V13.0.88"
        /*0030*/ 	.string	"Build cuda_13.0.r13.0/compiler.36424714_0"
        /*0030*/ 	.string	"-arch sm_90a -m 64 "



//--------------------- .note.nv.cuinfo           --------------------------
	.section	.note.nv.cuinfo,"",@"SHT_NOTE"
	.sectionflags	@"SHF_NOTE_NV_CUINFO"
        /*0018*/ 	.short	0x0002
        /*001a*/ 	.short	0x005a
        /*001c*/ 	.short	0x0082
	.zero		2


//--------------------- .nv.info                  --------------------------
	.section	.nv.info,"",@"SHT_CUDA_INFO"
	.align	4


	//----- nvinfo : EIATTR_REGCOUNT
	.align		4
        /*0000*/ 	.byte	0x04, 0x2f
        /*0002*/ 	.short	(.L_15 - .L_14)
	.align		4
.L_14:
        /*0004*/ 	.word	index@(_ZN7cutlass13device_kernelINS_4gemm6kernel13GemmUniversalIN4cute5tupleIJiiiiEEENS1_10collective13CollectiveMmaINS1_34MainloopSm90TmaGmmaWarpSpecializedILi2ENS5_IJNS4_1CILi1EEESB_SB_EEENS1_35KernelTmaWarpSpecializedCooperativeEEENS5_IJNSA_ILi128EEENSA_ILi256EEENSA_ILi32EEEEEENS_10bfloat16_tENS5_IJlSB_lEEESJ_SK_NS4_8TiledMMAINS4_8MMA_AtomIJNS4_4SM904GMMA28MMA_64x256x16_F32BF16BF16_SSILNSO_5MajorE0ELSQ_0ELNSO_7ScaleInE1ELSR_1EEEEEENS4_6LayoutINS5_IJNSA_ILi2EEESB_SB_EEENS5_IJSB_NSA_ILi0EEESX_EEEEENS5_IJNS4_10UnderscoreES10_S10_EEEEENS4_13SM90_TMA_LOADENS4_14ComposedLayoutINS4_7SwizzleILi2ELi4ELi3EEENS4_18smem_ptr_flag_bitsILi16EEENSU_INS5_IJNSA_ILi8EEESH_EEENS5_IJSH_SB_EEEEEEEvNS4_8identityES13_S1D_vS1E_EENS_8epilogue10collective6detail29Sm90TmaWarpSpecializedAdapterINS1H_15DefaultEpilogueISJ_SK_SK_NS1G_6thread17LinearCombinationISJ_Li1EffLNS1L_9ScaleType4KindE0ELNS_15FloatRoundStyleE2ESJ_EENS1_15EpilogueDefaultEEEEEvvEEEEvNT_6ParamsE)
        /*0008*/ 	.word	0x000000a8


	//----- nvinfo : EIATTR_FRAME_SIZE
	.align		4
.L_15:
        /*000c*/ 	.byte	0x04, 0x11
        /*000e*/ 	.short	(.L_17 - .L_16)
	.align		4
.L_16:
        /*0010*/ 	.word	index@(_ZN7cutlass13device_kernelINS_4gemm6kernel13GemmUniversalIN4cute5tupleIJiiiiEEENS1_10collective13CollectiveMmaINS1_34MainloopSm90TmaGmmaWarpSpecializedILi2ENS5_IJNS4_1CILi1EEESB_SB_EEENS1_35KernelTmaWarpSpecializedCooperativeEEENS5_IJNSA_ILi128EEENSA_ILi256EEENSA_ILi32EEEEEENS_10bfloat16_tENS5_IJlSB_lEEESJ_SK_NS4_8TiledMMAINS4_8MMA_AtomIJNS4_4SM904GMMA28MMA_64x256x16_F32BF16BF16_SSILNSO_5MajorE0ELSQ_0ELNSO_7ScaleInE1ELSR_1EEEEEENS4_6LayoutINS5_IJNSA_ILi2EEESB_SB_EEENS5_IJSB_NSA_ILi0EEESX_EEEEENS5_IJNS4_10UnderscoreES10_S10_EEEEENS4_13SM90_TMA_LOADENS4_14ComposedLayoutINS4_7SwizzleILi2ELi4ELi3EEENS4_18smem_ptr_flag_bitsILi16EEENSU_INS5_IJNSA_ILi8EEESH_EEENS5_IJSH_SB_EEEEEEEvNS4_8identityES13_S1D_vS1E_EENS_8epilogue10collective6detail29Sm90TmaWarpSpecializedAdapterINS1H_15DefaultEpilogueISJ_SK_SK_NS1G_6thread17LinearCombinationISJ_Li1EffLNS1L_9ScaleType4KindE0ELNS_15FloatRoundStyleE2ESJ_EENS1_15EpilogueDefaultEEEEEvvEEEEvNT_6ParamsE)
        /*0014*/ 	.word	0x00000000


	//----- nvinfo : EIATTR_MIN_STACK_SIZE
	.align		4
.L_17:
        /*0018*/ 	.byte	0x04, 0x12
        /*001a*/ 	.short	(.L_19 - .L_18)
	.align		4
.L_18:
        /*001c*/ 	.word	index@(_ZN7cutlass13device_kernelINS_4gemm6kernel13GemmUniversalIN4cute5tupleIJiiiiEEENS1_10collective13CollectiveMmaINS1_34MainloopSm90TmaGmmaWarpSpecializedILi2ENS5_IJNS4_1CILi1EEESB_SB_EEENS1_35KernelTmaWarpSpecializedCooperativeEEENS5_IJNSA_ILi128EEENSA_ILi256EEENSA_ILi32EEEEEENS_10bfloat16_tENS5_IJlSB_lEEESJ_SK_NS4_8TiledMMAINS4_8MMA_AtomIJNS4_4SM904GMMA28MMA_64x256x16_F32BF16BF16_SSILNSO_5MajorE0ELSQ_0ELNSO_7ScaleInE1ELSR_1EEEEEENS4_6LayoutINS5_IJNSA_ILi2EEESB_SB_EEENS5_IJSB_NSA_ILi0EEESX_EEEEENS5_IJNS4_10UnderscoreES10_S10_EEEEENS4_13SM90_TMA_LOADENS4_14ComposedLayoutINS4_7SwizzleILi2ELi4ELi3EEENS4_18smem_ptr_flag_bitsILi16EEENSU_INS5_IJNSA_ILi8EEESH_EEENS5_IJSH_SB_EEEEEEEvNS4_8identityES13_S1D_vS1E_EENS_8epilogue10collective6detail29Sm90TmaWarpSpecializedAdapterINS1H_15DefaultEpilogueISJ_SK_SK_NS1G_6thread17LinearCombinationISJ_Li1EffLNS1L_9ScaleType4KindE0ELNS_15FloatRoundStyleE2ESJ_EENS1_15EpilogueDefaultEEEEEvvEEEEvNT_6ParamsE)
        /*0020*/ 	.word	0x00000000
.L_19:


//--------------------- .nv.compat                --------------------------
	.section	.nv.compat,"",@"SHT_CUDA_COMPAT_INFO"
	.align	4
        /*0000*/ 	.byte	0x02, 0x09, 0x01, 0x00, 0x02, 0x02, 0x04, 0x00, 0x02, 0x05, 0x05, 0x00, 0x03, 0x07, 0x01, 0x01
        /*0010*/ 	.byte	0x02, 0x03, 0x01, 0x00, 0x02, 0x06, 0x01, 0x00, 0x04, 0x0b, 0x08, 0x00, 0x00, 0x00, 0x00, 0x00
        /*0020*/ 	.byte	0x00, 0x00, 0x00, 0x00


//--------------------- .nv.info._ZN7cutlass13device_kernelINS_4gemm6kernel13GemmUniversalIN4cute5tupleIJiiiiEEENS1_10collective13CollectiveMmaINS1_34MainloopSm90TmaGmmaWarpSpecializedILi2ENS5_IJNS4_1CILi1EEESB_SB_EEENS1_35KernelTmaWarpSpecializedCooperativeEEENS5_IJNSA_ILi128EEENSA_ILi256EEENSA_ILi32EEEEEENS_10bfloat16_tENS5_IJlSB_lEEESJ_SK_NS4_8TiledMMAINS4_8MMA_AtomIJNS4_4SM904GMMA28MMA_64x256x16_F32BF16BF16_SSILNSO_5MajorE0ELSQ_0ELNSO_7ScaleInE1ELSR_1EEEEEENS4_6LayoutINS5_IJNSA_ILi2EEESB_SB_EEENS5_IJSB_NSA_ILi0EEESX_EEEEENS5_IJNS4_10UnderscoreES10_S10_EEEEENS4_13SM90_TMA_LOADENS4_14ComposedLayoutINS4_7SwizzleILi2ELi4ELi3EEENS4_18smem_ptr_flag_bitsILi16EEENSU_INS5_IJNSA_ILi8EEESH_EEENS5_IJSH_SB_EEEEEEEvNS4_8identityES13_S1D_vS1E_EENS_8epilogue10collective6detail29Sm90TmaWarpSpecializedAdapterINS1H_15DefaultEpilogueISJ_SK_SK_NS1G_6thread17LinearCombinationISJ_Li1EffLNS1L_9ScaleType4KindE0ELNS_15FloatRoundStyleE2ESJ_EENS1_15EpilogueDefaultEEEEEvvEEEEvNT_6ParamsE --------------------------
	.section	.nv.info._ZN7cutlass13device_kernelINS_4gemm6kernel13GemmUniversalIN4cute5tupleIJiiiiEEENS1_10collective13CollectiveMmaINS1_34MainloopSm90TmaGmmaWarpSpecializedILi2ENS5_IJNS4_1CILi1EEESB_SB_EEENS1_35KernelTmaWarpSpecializedCooperativeEEENS5_IJNSA_ILi128EEENSA_ILi256EEENSA_ILi32EEEEEENS_10bfloat16_tENS5_IJlSB_lEEESJ_SK_NS4_8TiledMMAINS4_8MMA_AtomIJNS4_4SM904GMMA28MMA_64x256x16_F32BF16BF16_SSILNSO_5MajorE0ELSQ_0ELNSO_7ScaleInE1ELSR_1EEEEEENS4_6LayoutINS5_IJNSA_ILi2EEESB_SB_EEENS5_IJSB_NSA_ILi0EEESX_EEEEENS5_IJNS4_10UnderscoreES10_S10_EEEEENS4_13SM90_TMA_LOADENS4_14ComposedLayoutINS4_7SwizzleILi2ELi4ELi3EEENS4_18smem_ptr_flag_bitsILi16EEENSU_INS5_IJNSA_ILi8EEESH_EEENS5_IJSH_SB_EEEEEEEvNS4_8identityES13_S1D_vS1E_EENS_8epilogue10collective6detail29Sm90TmaWarpSpecializedAdapterINS1H_15DefaultEpilogueISJ_SK_SK_NS1G_6thread17LinearCombinationISJ_Li1EffLNS1L_9ScaleType4KindE0ELNS_15FloatRoundStyleE2ESJ_EENS1_15EpilogueDefaultEEEEEvvEEEEvNT_6ParamsE,"",@"SHT_CUDA_INFO"
	.sectionflags	@""
	.align	4


	//----- nvinfo : EIATTR_CUDA_API_VERSION
	.align		4
        /*0000*/ 	.byte	0x04, 0x37
        /*0002*/ 	.short	(.L_21 - .L_20)
.L_20:
        /*0004*/ 	.word	0x00000082


	//----- nvinfo : EIATTR_KPARAM_INFO
	.align		4
.L_21:
        /*0008*/ 	.byte	0x04, 0x17
        /*000a*/ 	.short	(.L_23 - .L_22)
.L_22:
        /*000c*/ 	.word	0x00000000
        /*0010*/ 	.short	0x0000
        /*0012*/ 	.short	0x0070
        /*0014*/ 	.byte	0x00, 0xf0, 0x01, 0x10


	//----- nvinfo : EIATTR_SPARSE_MMA_MASK
	.align		4
.L_23:
        /*0018*/ 	.byte	0x03, 0x50
        /*001a*/ 	.short	0x0000


	//----- nvinfo : EIATTR_MAXREG_COUNT
	.align		4
        /*001c*/ 	.byte	0x03, 0x1b
        /*001e*/ 	.short	0x00a8


	//----- nvinfo : EIATTR_NUM_BARRIERS
	.align		4
        /*0020*/ 	.byte	0x02, 0x4c
        /*0022*/ 	.byte	0x01
	.zero		1


	//----- nvinfo : EIATTR_EXTERNS
	.align		4
        /*0024*/ 	.byte	0x04, 0x0f
        /*0026*/ 	.short	(.L_25 - .L_24)


	//   ....[0]....
	.align		4
.L_24:
        /*0028*/ 	.word	index@(__assertfail)


	//----- nvinfo : EIATTR_MERCURY_ISA_VERSION
	.align		4
.L_25:
        /*002c*/ 	.byte	0x03, 0x5f
        /*002e*/ 	.short	0x0101


	//----- nvinfo : EIATTR_INT_WARP_WIDE_INSTR_OFFSETS
	.align		4
        /*0030*/ 	.byte	0x04, 0x31
        /*0032*/ 	.short	(.L_27 - .L_26)


	//   ....[0]....
.L_26:
        /*0034*/ 	.word	0x00000370


	//   ....[1]....
        /*0038*/ 	.word	0x000003a0


	//   ....[2]....
        /*003c*/ 	.word	0x00000480


	//----- nvinfo : EIATTR_COOP_GROUP_MASK_REGIDS
	.align		4
.L_27:
        /*0040*/ 	.byte	0x04, 0x29
        /*0042*/ 	.short	(.L_29 - .L_28)


	//   ....[0]....
.L_28:
        /*0044*/ 	.word	0xffffffff


	//   ....[1]....
        /*0048*/ 	.word	0xffffffff


	//   ....[2]....
        /*004c*/ 	.word	0xffffffff


	//   ....[3]....
        /*0050*/ 	.word	0xffffffff


	//   ....[4]....
        /*0054*/ 	.word	0xffffffff


	//----- nvinfo : EIATTR_COOP_GROUP_INSTR_OFFSETS
	.align		4
.L_29:
        /*0058*/ 	.byte	0x04, 0x28
        /*005a*/ 	.short	(.L_31 - .L_30)


	//   ....[0]....
.L_30:
        /*005c*/ 	.word	0x00000060


	//   ....[1]....
        /*0060*/ 	.word	0x00000070


	//   ....[2]....
        /*0064*/ 	.word	0x00000130


	//   ....[3]....
        /*0068*/ 	.word	0x00000280


	//   ....[4]....
        /*006c*/ 	.word	0x00000f30


	//----- nvinfo : EIATTR_REG_RECONFIG
	.align		4
.L_31:
        /*0070*/ 	.byte	0x01, 0x54
	.zero		2


	//----- nvinfo : EIATTR_SYSCALL_OFFSETS
	.align		4
        /*0074*/ 	.byte	0x04, 0x46
        /*0076*/ 	.short	(.L_33 - .L_32)


	//   ....[0]....
.L_32:
        /*0078*/ 	.word	0x000010f0


	//----- nvinfo : EIATTR_MBARRIER_INSTR_OFFSETS
	.align		4
.L_33:
        /*007c*/ 	.byte	0x04, 0x39
        /*007e*/ 	.short	(.L_35 - .L_34)


	//   ....[0]....
.L_34:
        /*0080*/ 	.word	0x00000230
        /*0084*/ 	.word	0x000000ff
        /*0088*/ 	.word	0x00000000
        /*008c*/ 	.short	0x0100
        /*008e*/ 	.byte	0x08
	.zero		1


	//   ....[1]....
        /*0090*/ 	.word	0x00000240
        /*0094*/ 	.word	0x000000ff
        /*0098*/ 	.word	0x00000010
        /*009c*/ 	.short	0x0100
        /*009e*/ 	.byte	0x08
	.zero		1


	//   ....[2]....
        /*00a0*/ 	.word	0x00000250
        /*00a4*/ 	.word	0x000000ff
        /*00a8*/ 	.word	0x00000008
        /*00ac*/ 	.short	0x0100
        /*00ae*/ 	.byte	0x08
	.zero		1


	//   ....[3]....
        /*00b0*/ 	.word	0x00000260
        /*00b4*/ 	.word	0x000000ff
        /*00b8*/ 	.word	0x00000018
        /*00bc*/ 	.short	0x0100
        /*00be*/ 	.byte	0x08
	.zero		1


	//   ....[4]....
        /*00c0*/ 	.word	0x000004f0
        /*00c4*/ 	.word	0x000000ff
        /*00c8*/ 	.word	0x00000030
        /*00cc*/ 	.short	0x0100
        /*00ce*/ 	.byte	0x06
	.zero		1


	//   ....[5]....
        /*00d0*/ 	.word	0x00000550
        /*00d4*/ 	.word	0x000000ff
        /*00d8*/ 	.word	0x00000038
        /*00dc*/ 	.short	0x0100
        /*00de*/ 	.byte	0x06
	.zero		1


	//   ....[6]....
        /*00e0*/ 	.word	0x00001170
        /*00e4*/ 	.word	0x00000003
        /*00e8*/ 	.word	0x00000000
        /*00ec*/ 	.short	0x010a
        /*00ee*/ 	.byte	0x3f
	.zero		1


	//   ....[7]....
        /*00f0*/ 	.word	0x000011b0
        /*00f4*/ 	.word	0x00000003
        /*00f8*/ 	.word	0x00000000
        /*00fc*/ 	.short	0x010a
        /*00fe*/ 	.byte	0x3f
	.zero		1


	//   ....[8]....
        /*0100*/ 	.word	0x00001460
        /*0104*/ 	.word	0x000000ff
        /*0108*/ 	.word	0x00000000
        /*010c*/ 	.short	0x010a
        /*010e*/ 	.byte	0x04
	.zero		1


	//   ....[9]....
        /*0110*/ 	.word	0x000014a0
        /*0114*/ 	.word	0x000000ff
        /*0118*/ 	.word	0x00000000
        /*011c*/ 	.short	0x010a
        /*011e*/ 	.byte	0x04
	.zero		1


	//   ....[10]....
        /*0120*/ 	.word	0x00001610
        /*0124*/ 	.word	0x000000ff
        /*0128*/ 	.word	0x00000000
        /*012c*/ 	.short	0x0101
        /*012e*/ 	.byte	0x04
	.zero		1


	//   ....[11]....
        /*0130*/ 	.word	0x000017f0
        /*0134*/ 	.word	0x000000ff
        /*0138*/ 	.word	0x00000000
        /*013c*/ 	.short	0x0101
        /*013e*/ 	.byte	0x04
	.zero		1


	//   ....[12]....
        /*0140*/ 	.word	0x0000a670
        /*0144*/ 	.word	0x0000000c
        /*0148*/ 	.word	0x00000010
        /*014c*/ 	.short	0x010a
        /*014e*/ 	.byte	0x3f
	.zero		1


	//   ....[13]....
        /*0150*/ 	.word	0x0000aa30
        /*0154*/ 	.word	0x00000005
        /*0158*/ 	.word	0x00000038
        /*015c*/ 	.short	0x0101
        /*015e*/ 	.byte	0x3f
	.zero		1


	//   ....[14]....
        /*0160*/ 	.word	0x0000b130
        /*0164*/ 	.word	0x00000007
        /*0168*/ 	.word	0x00000000
        /*016c*/ 	.short	0x010a
        /*016e*/ 	.byte	0x3f
	.zero		1


	//   ....[15]....
        /*0170*/ 	.word	0x0000b1b0
        /*0174*/ 	.word	0x00000005
        /*0178*/ 	.word	0x00000000
        /*017c*/ 	.short	0x010a
        /*017e*/ 	.byte	0x3f
	.zero		1


	//   ....[16]....
        /*0180*/ 	.word	0x0000b210
        /*0184*/ 	.word	0x00000003
        /*0188*/ 	.word	0x00000000
        /*018c*/ 	.short	0x010a
        /*018e*/ 	.byte	0x3f
	.zero		1


	//   ....[17]....
        /*0190*/ 	.word	0x0000b270
        /*0194*/ 	.word	0x00000004
        /*0198*/ 	.word	0x00000000
        /*019c*/ 	.short	0x010a
        /*019e*/ 	.byte	0x3f
	.zero		1


	//   ....[18]....
        /*01a0*/ 	.word	0x0000b340
        /*01a4*/ 	.word	0x0000000c
        /*01a8*/ 	.word	0x00000010
        /*01ac*/ 	.short	0x010a
        /*01ae*/ 	.byte	0x3f
	.zero		1


	//   ....[19]....
        /*01b0*/ 	.word	0x0000b410
        /*01b4*/ 	.word	0x00000007
        /*01b8*/ 	.word	0x00000000
        /*01bc*/ 	.short	0x010a
        /*01be*/ 	.byte	0x3f
	.zero		1


	//----- nvinfo : EIATTR_NUM_MBARRIERS
	.align		4
.L_35:
        /*01c0*/ 	.byte	0x03, 0x38
        /*01c2*/ 	.short	0x0006


	//----- nvinfo : EIATTR_EXIT_INSTR_OFFSETS
	.align		4
        /*01c4*/ 	.byte	0x04, 0x1c
        /*01c6*/ 	.short	(.L_37 - .L_36)


	//   ....[0]....
.L_36:
        /*01c8*/ 	.word	0x000005a0


	//   ....[1]....
        /*01cc*/ 	.word	0x00000e60


	//   ....[2]....
        /*01d0*/ 	.word	0x00009ce0


	//   ....[3]....
        /*01d4*/ 	.word	0x0000a310


	//   ....[4]....
        /*01d8*/ 	.word	0x0000b200


	//----- nvinfo : EIATTR_MAX_THREADS
	.align		4
.L_37:
        /*01dc*/ 	.byte	0x04, 0x05
        /*01de*/ 	.short	(.L_39 - .L_38)
.L_38:
        /*01e0*/ 	.word	0x00000180
        /*01e4*/ 	.word	0x00000001
        /*01e8*/ 	.word	0x00000001


	//----- nvinfo : EIATTR_CRS_STACK_SIZE
	.align		4
.L_39:
        /*01ec*/ 	.byte	0x04, 0x1e
        /*01ee*/ 	.short	(.L_41 - .L_40)
.L_40:
        /*01f0*/ 	.word	0x00000000


	//----- nvinfo : EIATTR_CBANK_PARAM_SIZE
	.align		4
.L_41:
        /*01f4*/ 	.byte	0x03, 0x19
        /*01f6*/ 	.short	0x0470


	//----- nvinfo : EIATTR_PARAM_CBANK
	.align		4
        /*01f8*/ 	.byte	0x04, 0x0a
        /*01fa*/ 	.short	(.L_43 - .L_42)
	.align		4
.L_42:
        /*01fc*/ 	.word	index@(.nv.constant0._ZN7cutlass13device_kernelINS_4gemm6kernel13GemmUniversalIN4cute5tupleIJiiiiEEENS1_10collective13CollectiveMmaINS1_34MainloopSm90TmaGmmaWarpSpecializedILi2ENS5_IJNS4_1CILi1EEESB_SB_EEENS1_35KernelTmaWarpSpecializedCooperativeEEENS5_IJNSA_ILi128EEENSA_ILi256EEENSA_ILi32EEEEEENS_10bfloat16_tENS5_IJlSB_lEEESJ_SK_NS4_8TiledMMAINS4_8MMA_AtomIJNS4_4SM904GMMA28MMA_64x256x16_F32BF16BF16_SSILNSO_5MajorE0ELSQ_0ELNSO_7ScaleInE1ELSR_1EEEEEENS4_6LayoutINS5_IJNSA_ILi2EEESB_SB_EEENS5_IJSB_NSA_ILi0EEESX_EEEEENS5_IJNS4_10UnderscoreES10_S10_EEEEENS4_13SM90_TMA_LOADENS4_14ComposedLayoutINS4_7SwizzleILi2ELi4ELi3EEENS4_18smem_ptr_flag_bitsILi16EEENSU_INS5_IJNSA_ILi8EEESH_EEENS5_IJSH_SB_EEEEEEEvNS4_8identityES13_S1D_vS1E_EENS_8epilogue10collective6detail29Sm90TmaWarpSpecializedAdapterINS1H_15DefaultEpilogueISJ_SK_SK_NS1G_6thread17LinearCombinationISJ_Li1EffLNS1L_9ScaleType4KindE0ELNS_15FloatRoundStyleE2ESJ_EENS1_15EpilogueDefaultEEEEEvvEEEEvNT_6ParamsE)
        /*0200*/ 	.short	0x0210
        /*0202*/ 	.short	0x0470


	//----- nvinfo : EIATTR_SW_WAR
	.align		4
.L_43:
        /*0204*/ 	.byte	0x04, 0x36
        /*0206*/ 	.short	(.L_45 - .L_44)
.L_44:
        /*0208*/ 	.word	0x00000008
.L_45:


//--------------------- .nv.callgraph             --------------------------
	.section	.nv.callgraph,"",@"SHT_CUDA_CALLGRAPH"
	.align	4
	.sectionentsize	8
	.align		4
        /*0000*/ 	.word	0x00000000
	.align		4
        /*0004*/ 	.word	0xffffffff
	.align		4
        /*0008*/ 	.word	index@(_ZN7cutlass13device_kernelINS_4gemm6kernel13GemmUniversalIN4cute5tupleIJiiiiEEENS1_10collective13CollectiveMmaINS1_34MainloopSm90TmaGmmaWarpSpecializedILi2ENS5_IJNS4_1CILi1EEESB_SB_EEENS1_35KernelTmaWarpSpecializedCooperativeEEENS5_IJNSA_ILi128EEENSA_ILi256EEENSA_ILi32EEEEEENS_10bfloat16_tENS5_IJlSB_lEEESJ_SK_NS4_8TiledMMAINS4_8MMA_AtomIJNS4_4SM904GMMA28MMA_64x256x16_F32BF16BF16_SSILNSO_5MajorE0ELSQ_0ELNSO_7ScaleInE1ELSR_1EEEEEENS4_6LayoutINS5_IJNSA_ILi2EEESB_SB_EEENS5_IJSB_NSA_ILi0EEESX_EEEEENS5_IJNS4_10UnderscoreES10_S10_EEEEENS4_13SM90_TMA_LOADENS4_14ComposedLayoutINS4_7SwizzleILi2ELi4ELi3EEENS4_18smem_ptr_flag_bitsILi16EEENSU_INS5_IJNSA_ILi8EEESH_EEENS5_IJSH_SB_EEEEEEEvNS4_8identityES13_S1D_vS1E_EENS_8epilogue10collective6detail29Sm90TmaWarpSpecializedAdapterINS1H_15DefaultEpilogueISJ_SK_SK_NS1G_6thread17LinearCombinationISJ_Li1EffLNS1L_9ScaleType4KindE0ELNS_15FloatRoundStyleE2ESJ_EENS1_15EpilogueDefaultEEEEEvvEEEEvNT_6ParamsE)
	.align		4
        /*000c*/ 	.word	index@(__assertfail)
	.align		4
        /*0010*/ 	.word	0x00000000
	.align		4
        /*0014*/ 	.word	0xfffffffe
	.align		4
        /*0018*/ 	.word	0x00000000
	.align		4
        /*001c*/ 	.word	0xfffffffd
	.align		4
        /*0020*/ 	.word	0x00000000
	.align		4
        /*0024*/ 	.word	0xfffffffc


//--------------------- .nv.constant4             --------------------------
	.section	.nv.constant4,"a",@progbits
	.align	8
	.align		8
.nv.constant4:
        /*0000*/ 	.dword	__assertfail
	.align		8
        /*0008*/ 	.dword	__unnamed_1
	.align		8
        /*0010*/ 	.dword	_ZN40_INTERNAL_b89b7857_4_k_cu_43345a6e_244594cuda3std3__45__cpo5beginE
	.align		8
        /*0018*/ 	.dword	_ZN40_INTERNAL_b89b7857_4_k_cu_43345a6e_244594cuda3std3__45__cpo3endE
	.align		8
        /*0020*/ 	.dword	_ZN40_INTERNAL_b89b7857_4_k_cu_43345a6e_244594cuda3std3__45__cpo6cbeginE
	.align		8
        /*0028*/ 	.dword	_ZN40_INTERNAL_b89b7857_4_k_cu_43345a6e_244594cuda3std3__45__cpo4cendE
	.align		8
        /*0030*/ 	.dword	_ZN40_INTERNAL_b89b7857_4_k_cu_43345a6e_244594cuda3std3__442_GLOBAL__N__b89b7857_4_k_cu_43345a6e_244596ignoreE
	.align		8
        /*0038*/ 	.dword	_ZN40_INTERNAL_b89b7857_4_k_cu_43345a6e_244594cuda3std3__419piecewise_constructE
	.align		8
        /*0040*/ 	.dword	_ZN40_INTERNAL_b89b7857_4_k_cu_43345a6e_244594cuda3std3__48in_placeE
	.align		8
        /*0048*/ 	.dword	_ZN40_INTERNAL_b89b7857_4_k_cu_43345a6e_244594cuda3std6ranges3__45__cpo4swapE
	.align		8
        /*0050*/ 	.dword	_ZN40_INTERNAL_b89b7857_4_k_cu_43345a6e_244594cuda3std6ranges3__45__cpo9iter_moveE
	.align		8
        /*0058*/ 	.dword	_ZN40_INTERNAL_b89b7857_4_k_cu_43345a6e_244594cute7productE
	.align		8
        /*0060*/ 	.dword	_ZN40_INTERNAL_b89b7857_4_k_cu_43345a6e_244594cute1_E
	.align		8
        /*0068*/ 	.dword	$str$22
	.align		8
        /*0070*/ 	.dword	$str$23


//--------------------- .text._ZN7cutlass13device_kernelINS_4gemm6kernel13GemmUniversalIN4cute5tupleIJiiiiEEENS1_10collective13CollectiveMmaINS1_34MainloopSm90TmaGmmaWarpSpecializedILi2ENS5_IJNS4_1CILi1EEESB_SB_EEENS1_35KernelTmaWarpSpecializedCooperativeEEENS5_IJNSA_ILi128EEENSA_ILi256EEENSA_ILi32EEEEEENS_10bfloat16_tENS5_IJlSB_lEEESJ_SK_NS4_8TiledMMAINS4_8MMA_AtomIJNS4_4SM904GMMA28MMA_64x256x16_F32BF16BF16_SSILNSO_5MajorE0ELSQ_0ELNSO_7ScaleInE1ELSR_1EEEEEENS4_6LayoutINS5_IJNSA_ILi2EEESB_SB_EEENS5_IJSB_NSA_ILi0EEESX_EEEEENS5_IJNS4_10UnderscoreES10_S10_EEEEENS4_13SM90_TMA_LOADENS4_14ComposedLayoutINS4_7SwizzleILi2ELi4ELi3EEENS4_18smem_ptr_flag_bitsILi16EEENSU_INS5_IJNSA_ILi8EEESH_EEENS5_IJSH_SB_EEEEEEEvNS4_8identityES13_S1D_vS1E_EENS_8epilogue10collective6detail29Sm90TmaWarpSpecializedAdapterINS1H_15DefaultEpilogueISJ_SK_SK_NS1G_6thread17LinearCombinationISJ_Li1EffLNS1L_9ScaleType4KindE0ELNS_15FloatRoundStyleE2ESJ_EENS1_15EpilogueDefaultEEEEEvvEEEEvNT_6ParamsE --------------------------
	.section	.text._ZN7cutlass13device_kernelINS_4gemm6kernel13GemmUniversalIN4cute5tupleIJiiiiEEENS1_10collective13CollectiveMmaINS1_34MainloopSm90TmaGmmaWarpSpecializedILi2ENS5_IJNS4_1CILi1EEESB_SB_EEENS1_35KernelTmaWarpSpecializedCooperativeEEENS5_IJNSA_ILi128EEENSA_ILi256EEENSA_ILi32EEEEEENS_10bfloat16_tENS5_IJlSB_lEEESJ_SK_NS4_8TiledMMAINS4_8MMA_AtomIJNS4_4SM904GMMA28MMA_64x256x16_F32BF16BF16_SSILNSO_5MajorE0ELSQ_0ELNSO_7ScaleInE1ELSR_1EEEEEENS4_6LayoutINS5_IJNSA_ILi2EEESB_SB_EEENS5_IJSB_NSA_ILi0EEESX_EEEEENS5_IJNS4_10UnderscoreES10_S10_EEEEENS4_13SM90_TMA_LOADENS4_14ComposedLayoutINS4_7SwizzleILi2ELi4ELi3EEENS4_18smem_ptr_flag_bitsILi16EEENSU_INS5_IJNSA_ILi8EEESH_EEENS5_IJSH_SB_EEEEEEEvNS4_8identityES13_S1D_vS1E_EENS_8epilogue10collective6detail29Sm90TmaWarpSpecializedAdapterINS1H_15DefaultEpilogueISJ_SK_SK_NS1G_6thread17LinearCombinationISJ_Li1EffLNS1L_9ScaleType4KindE0ELNS_15FloatRoundStyleE2ESJ_EENS1_15EpilogueDefaultEEEEEvvEEEEvNT_6ParamsE,"ax",@progbits
	.align	128
.text._ZN7cutlass13device_kernelINS_4gemm6kernel13GemmUniversalIN4cute5tupleIJiiiiEEENS1_10collective13CollectiveMmaINS1_34MainloopSm90TmaGmmaWarpSpecializedILi2ENS5_IJNS4_1CILi1EEESB_SB_EEENS1_35KernelTmaWarpSpecializedCooperativeEEENS5_IJNSA_ILi128EEENSA_ILi256EEENSA_ILi32EEEEEENS_10bfloat16_tENS5_IJlSB_lEEESJ_SK_NS4_8TiledMMAINS4_8MMA_AtomIJNS4_4SM904GMMA28MMA_64x256x16_F32BF16BF16_SSILNSO_5MajorE0ELSQ_0ELNSO_7ScaleInE1ELSR_1EEEEEENS4_6LayoutINS5_IJNSA_ILi2EEESB_SB_EEENS5_IJSB_NSA_ILi0EEESX_EEEEENS5_IJNS4_10UnderscoreES10_S10_EEEEENS4_13SM90_TMA_LOADENS4_14ComposedLayoutINS4_7SwizzleILi2ELi4ELi3EEENS4_18smem_ptr_flag_bitsILi16EEENSU_INS5_IJNSA_ILi8EEESH_EEENS5_IJSH_SB_EEEEEEEvNS4_8identityES13_S1D_vS1E_EENS_8epilogue10collective6detail29Sm90TmaWarpSpecializedAdapterINS1H_15DefaultEpilogueISJ_SK_SK_NS1G_6thread17LinearCombinationISJ_Li1EffLNS1L_9ScaleType4KindE0ELNS_15FloatRoundStyleE2ESJ_EENS1_15EpilogueDefaultEEEEEvvEEEEvNT_6ParamsE:
        .type           _ZN7cutlass13device_kernelINS_4gemm6kernel13GemmUniversalIN4cute5tupleIJiiiiEEENS1_10collective13CollectiveMmaINS1_34MainloopSm90TmaGmmaWarpSpecializedILi2ENS5_IJNS4_1CILi1EEESB_SB_EEENS1_35KernelTmaWarpSpecializedCooperativeEEENS5_IJNSA_ILi128EEENSA_ILi256EEENSA_ILi32EEEEEENS_10bfloat16_tENS5_IJlSB_lEEESJ_SK_NS4_8TiledMMAINS4_8MMA_AtomIJNS4_4SM904GMMA28MMA_64x256x16_F32BF16BF16_SSILNSO_5MajorE0ELSQ_0ELNSO_7ScaleInE1ELSR_1EEEEEENS4_6LayoutINS5_IJNSA_ILi2EEESB_SB_EEENS5_IJSB_NSA_ILi0EEESX_EEEEENS5_IJNS4_10UnderscoreES10_S10_EEEEENS4_13SM90_TMA_LOADENS4_14ComposedLayoutINS4_7SwizzleILi2ELi4ELi3EEENS4_18smem_ptr_flag_bitsILi16EEENSU_INS5_IJNSA_ILi8EEESH_EEENS5_IJSH_SB_EEEEEEEvNS4_8identityES13_S1D_vS1E_EENS_8epilogue10collective6detail29Sm90TmaWarpSpecializedAdapterINS1H_15DefaultEpilogueISJ_SK_SK_NS1G_6thread17LinearCombinationISJ_Li1EffLNS1L_9ScaleType4KindE0ELNS_15FloatRoundStyleE2ESJ_EENS1_15EpilogueDefaultEEEEEvvEEEEvNT_6ParamsE,@function
        .size           _ZN7cutlass13device_kernelINS_4gemm6kernel13GemmUniversalIN4cute5tupleIJiiiiEEENS1_10collective13CollectiveMmaINS1_34MainloopSm90TmaGmmaWarpSpecializedILi2ENS5_IJNS4_1CILi1EEESB_SB_EEENS1_35KernelTmaWarpSpecializedCooperativeEEENS5_IJNSA_ILi128EEENSA_ILi256EEENSA_ILi32EEEEEENS_10bfloat16_tENS5_IJlSB_lEEESJ_SK_NS4_8TiledMMAINS4_8MMA_AtomIJNS4_4SM904GMMA28MMA_64x256x16_F32BF16BF16_SSILNSO_5MajorE0ELSQ_0ELNSO_7ScaleInE1ELSR_1EEEEEENS4_6LayoutINS5_IJNSA_ILi2EEESB_SB_EEENS5_IJSB_NSA_ILi0EEESX_EEEEENS5_IJNS4_10UnderscoreES10_S10_EEEEENS4_13SM90_TMA_LOADENS4_14ComposedLayoutINS4_7SwizzleILi2ELi4ELi3EEENS4_18smem_ptr_flag_bitsILi16EEENSU_INS5_IJNSA_ILi8EEESH_EEENS5_IJSH_SB_EEEEEEEvNS4_8identityES13_S1D_vS1E_EENS_8epilogue10collective6detail29Sm90TmaWarpSpecializedAdapterINS1H_15DefaultEpilogueISJ_SK_SK_NS1G_6thread17LinearCombinationISJ_Li1EffLNS1L_9ScaleType4KindE0ELNS_15FloatRoundStyleE2ESJ_EENS1_15EpilogueDefaultEEEEEvvEEEEvNT_6ParamsE,(.L_x_318 - _ZN7cutlass13device_kernelINS_4gemm6kernel13GemmUniversalIN4cute5tupleIJiiiiEEENS1_10collective13CollectiveMmaINS1_34MainloopSm90TmaGmmaWarpSpecializedILi2ENS5_IJNS4_1CILi1EEESB_SB_EEENS1_35KernelTmaWarpSpecializedCooperativeEEENS5_IJNSA_ILi128EEENSA_ILi256EEENSA_ILi32EEEEEENS_10bfloat16_tENS5_IJlSB_lEEESJ_SK_NS4_8TiledMMAINS4_8MMA_AtomIJNS4_4SM904GMMA28MMA_64x256x16_F32BF16BF16_SSILNSO_5MajorE0ELSQ_0ELNSO_7ScaleInE1ELSR_1EEEEEENS4_6LayoutINS5_IJNSA_ILi2EEESB_SB_EEENS5_IJSB_NSA_ILi0EEESX_EEEEENS5_IJNS4_10UnderscoreES10_S10_EEEEENS4_13SM90_TMA_LOADENS4_14ComposedLayoutINS4_7SwizzleILi2ELi4ELi3EEENS4_18smem_ptr_flag_bitsILi16EEENSU_INS5_IJNSA_ILi8EEESH_EEENS5_IJSH_SB_EEEEEEEvNS4_8identityES13_S1D_vS1E_EENS_8epilogue10collective6detail29Sm90TmaWarpSpecializedAdapterINS1H_15DefaultEpilogueISJ_SK_SK_NS1G_6thread17LinearCombinationISJ_Li1EffLNS1L_9ScaleType4KindE0ELNS_15FloatRoundStyleE2ESJ_EENS1_15EpilogueDefaultEEEEEvvEEEEvNT_6ParamsE)
        .other          _ZN7cutlass13device_kernelINS_4gemm6kernel13GemmUniversalIN4cute5tupleIJiiiiEEENS1_10collective13CollectiveMmaINS1_34MainloopSm90TmaGmmaWarpSpecializedILi2ENS5_IJNS4_1CILi1EEESB_SB_EEENS1_35KernelTmaWarpSpecializedCooperativeEEENS5_IJNSA_ILi128EEENSA_ILi256EEENSA_ILi32EEEEEENS_10bfloat16_tENS5_IJlSB_lEEESJ_SK_NS4_8TiledMMAINS4_8MMA_AtomIJNS4_4SM904GMMA28MMA_64x256x16_F32BF16BF16_SSILNSO_5MajorE0ELSQ_0ELNSO_7ScaleInE1ELSR_1EEEEEENS4_6LayoutINS5_IJNSA_ILi2EEESB_SB_EEENS5_IJSB_NSA_ILi0EEESX_EEEEENS5_IJNS4_10UnderscoreES10_S10_EEEEENS4_13SM90_TMA_LOADENS4_14ComposedLayoutINS4_7SwizzleILi2ELi4ELi3EEENS4_18smem_ptr_flag_bitsILi16EEENSU_INS5_IJNSA_ILi8EEESH_EEENS5_IJSH_SB_EEEEEEEvNS4_8identityES13_S1D_vS1E_EENS_8epilogue10collective6detail29Sm90TmaWarpSpecializedAdapterINS1H_15DefaultEpilogueISJ_SK_SK_NS1G_6thread17LinearCombinationISJ_Li1EffLNS1L_9ScaleType4KindE0ELNS_15FloatRoundStyleE2ESJ_EENS1_15EpilogueDefaultEEEEEvvEEEEvNT_6ParamsE,@"STO_CUDA_ENTRY STV_DEFAULT"
_ZN7cutlass13device_kernelINS_4gemm6kernel13GemmUniversalIN4cute5tupleIJiiiiEEENS1_10collective13CollectiveMmaINS1_34MainloopSm90TmaGmmaWarpSpecializedILi2ENS5_IJNS4_1CILi1EEESB_SB_EEENS1_35KernelTmaWarpSpecializedCooperativeEEENS5_IJNSA_ILi128EEENSA_ILi256EEENSA_ILi32EEEEEENS_10bfloat16_tENS5_IJlSB_lEEESJ_SK_NS4_8TiledMMAINS4_8MMA_AtomIJNS4_4SM904GMMA28MMA_64x256x16_F32BF16BF16_SSILNSO_5MajorE0ELSQ_0ELNSO_7ScaleInE1ELSR_1EEEEEENS4_6LayoutINS5_IJNSA_ILi2EEESB_SB_EEENS5_IJSB_NSA_ILi0EEESX_EEEEENS5_IJNS4_10UnderscoreES10_S10_EEEEENS4_13SM90_TMA_LOADENS4_14ComposedLayoutINS4_7SwizzleILi2ELi4ELi3EEENS4_18smem_ptr_flag_bitsILi16EEENSU_INS5_IJNSA_ILi8EEESH_EEENS5_IJSH_SB_EEEEEEEvNS4_8identityES13_S1D_vS1E_EENS_8epilogue10collective6detail29Sm90TmaWarpSpecializedAdapterINS1H_15DefaultEpilogueISJ_SK_SK_NS1G_6thread17LinearCombinationISJ_Li1EffLNS1L_9ScaleType4KindE0ELNS_15FloatRoundStyleE2ESJ_EENS1_15EpilogueDefaultEEEEEvvEEEEvNT_6ParamsE:
[----:B------:R-:W0:Y:S01]  /*0000*/  LDC R1, c[0x0][0x28] ;  /* 0x00000a00ff017b82 */ /* 0x000e220000000800 */
[----:B------:R-:W1:Y:S01]  /*0010*/  S2R R18, SR_TID.X ;  /* 0x0000000000127919 */ /* 0x000e620000002100 */
[----:B------:R-:W-:Y:S01]  /*0020*/  ELECT P0, URZ, PT ;  /* 0x00000000003f782f */ /* 0x000fe20003800000 */
[----:B------:R-:W-:Y:S01]  /*0030*/  BSSY B0, `(.L_x_0) ;  /* 0x000000f000007945 */ /* 0x000fe20003800000 */
[--C-:B-1----:R-:W-:Y:S02]  /*0040*/  SHF.R.U32.HI R0, RZ, 0x5, R18.reuse ;  /* 0x00000005ff007819 */ /* 0x102fe40000011612 */
[----:B------:R-:W-:-:S03]  /*0050*/  SHF.R.U32.HI R22, RZ, 0x7, R18 ;  /* 0x00000007ff167819 */ /* 0x000fc60000011612 */
[----:B------:R-:W1:Y:S04]  /*0060*/  SHFL.IDX PT, R5, R0, RZ, 0x1f ;  /* 0x00001fff00057589 */ /* 0x000e6800000e0000 */
[----:B------:R2:W3:Y:S01]  /*0070*/  SHFL.IDX PT, R8, R22, RZ, 0x1f ;  /* 0x00001fff16087589 */ /* 0x0004e200000e0000 */
[----:B-1----:R-:W-:-:S13]  /*0080*/  ISETP.NE.OR P0, PT, R5, RZ, !P0 ;  /* 0x000000ff0500720c */ /* 0x002fda0004705670 */
[----:B0-23--:R-:W-:Y:S05]  /*0090*/  @P0 BRA `(.L_x_1) ;  /* 0x0000000000200947 */ /* 0x00dfea0003800000 */
[----:B------:R-:W-:Y:S02]  /*00a0*/  ULDC.64 UR4, c[0x0][0x198] ;  /* 0x0000660000047ab9 */ /* 0x000fe40000000a00 */
[----:B------:R-:W-:Y:S02]  /*00b0*/  UIADD3 UR6, UP0, UR4, 0xf0, URZ ;  /* 0x000000f004067890 */ /* 0x000fe4000ff1e03f */
[----:B------:R-:W-:Y:S02]  /*00c0*/  UIADD3 UR4, UP1, UR4, 0x1f0, URZ ;  /* 0x000001f004047890 */ /* 0x000fe4000ff3e03f */
[----:B------:R-:W-:Y:S02]  /*00d0*/  UIADD3.X UR7, URZ, UR5, URZ, UP0, !UPT ;  /* 0x000000053f077290 */ /* 0x000fe400087fe43f */
[----:B------:R-:W-:-:S07]  /*00e0*/  UIADD3.X UR5, URZ, UR5, URZ, UP1, !UPT ;  /* 0x000000053f057290 */ /* 0x000fce0008ffe43f */
[----:B------:R0:W-:Y:S02]  /*00f0*/  UTMACCTL.PF [UR6] ;  /* 0x00000000060079b9 */ /* 0x0001e40008040000 */
[----:B------:R0:W-:Y:S02]  /*0100*/  UTMACCTL.PF [UR4] ;  /* 0x00000000040079b9 */ /* 0x0001e40008040000 */
[----:B0-----:R-:W-:Y:S01]  /*0110*/  NOP ;  /* 0x0000000000007918 */ /* 0x001fe20000000000 */
.L_x_1:
[----:B------:R-:W-:Y:S05]  /*0120*/  BSYNC B0 ;  /* 0x0000000000007941 */ /* 0x000fea0003800000 */
.L_x_0:
[----:B------:R-:W0:Y:S02]  /*0130*/  SHFL.IDX PT, R2, R0, RZ, 0x1f ;  /* 0x00001fff00027589 */ /* 0x000e2400000e0000 */
[----:B0-----:R-:W-:-:S13]  /*0140*/  ISETP.NE.AND P0, PT, R2, RZ, PT ;  /* 0x000000ff0200720c */ /* 0x001fda0003f05270 */
[----:B------:R-:W-:Y:S05]  /*0150*/  @P0 BRA `(.L_x_2) ;  /* 0x0000000000480947 */ /* 0x000fea0003800000 */
[----:B------:R-:W0:Y:S01]  /*0160*/  S2UR UR8, SR_CgaCtaId ;  /* 0x00000000000879c3 */ /* 0x000e220000008800 */
[----:B------:R-:W-:Y:S01]  /*0170*/  UMOV UR4, 0x400 ;  /* 0x0000040000047882 */ /* 0x000fe20000000000 */
[----:B------:R-:W-:Y:S01]  /*0180*/  UMOV UR5, 0x1 ;  /* 0x0000000100057882 */ /* 0x000fe20000000000 */
[----:B------:R-:W-:Y:S01]  /*0190*/  UMOV UR6, 0x100 ;  /* 0x0000010000067882 */ /* 0x000fe20000000000 */
[----:B------:R-:W-:Y:S01]  /*01a0*/  ELECT P0, URZ, PT ;  /* 0x00000000003f782f */ /* 0x000fe20003800000 */
[----:B------:R-:W-:-:S04]  /*01b0*/  UIADD3 UR6, -UR6, 0x100000, URZ ;  /* 0x0010000006067890 */ /* 0x000fc8000fffe13f */
[----:B------:R-:W-:Y:S02]  /*01c0*/  USHF.L.U32 UR7, UR6, 0xb, URZ ;  /* 0x0000000b06077899 */ /* 0x000fe4000800063f */
[----:B------:R-:W-:Y:S02]  /*01d0*/  USHF.L.U32 UR6, UR6, 0x1, URZ ;  /* 0x0000000106067899 */ /* 0x000fe4000800063f */
[----:B0-----:R-:W-:Y:S02]  /*01e0*/  ULEA UR8, UR8, UR4, 0x18 ;  /* 0x0000000408087291 */ /* 0x001fe4000f8ec03f */
[----:B------:R-:W-:-:S04]  /*01f0*/  UIADD3 UR4, -UR5, 0x100000, URZ ;  /* 0x0010000005047890 */ /* 0x000fc8000fffe13f */
[----:B------:R-:W-:Y:S02]  /*0200*/  USHF.L.U32 UR5, UR4, 0xb, URZ ;  /* 0x0000000b04057899 */ /* 0x000fe4000800063f */
[----:B------:R-:W-:Y:S01]  /*0210*/  USHF.L.U32 UR4, UR4, 0x1, URZ ;  /* 0x0000000104047899 */ /* 0x000fe2000800063f */
[----:B------:R-:W0:Y:S11]  /*0220*/  FENCE.VIEW.ASYNC.S ;  /* 0x00000000000073c6 */ /* 0x000e360000000000 */
[----:B0-----:R0:W1:Y:S01]  /*0230*/  SYNCS.EXCH.64 URZ, [UR8], UR4 ;  /* 0x00000004083f75b2 */ /* 0x0010620008000100 */
[----:B------:R0:W2:Y:S01]  /*0240*/  SYNCS.EXCH.64 URZ, [UR8+0x10], UR6 ;  /* 0x00001006083f75b2 */ /* 0x0000a20008000100 */
[----:B------:R0:W3:Y:S01]  /*0250*/  SYNCS.EXCH.64 URZ, [UR8+0x8], UR4 ;  /* 0x00000804083f75b2 */ /* 0x0000e20008000100 */
[----:B------:R0:W4:Y:S01]  /*0260*/  SYNCS.EXCH.64 URZ, [UR8+0x18], UR6 ;  /* 0x00001806083f75b2 */ /* 0x0001220008000100 */
[----:B------:R-:W-:Y:S01]  /*0270*/  NOP ;  /* 0x0000000000007918 */ /* 0x000fe20000000000 */
.L_x_2:
[----:B------:R-:W5:Y:S01]  /*0280*/  SHFL.IDX PT, R0, R0, RZ, 0x1f ;  /* 0x00001fff00007589 */ /* 0x000f6200000e0000 */
[----:B------:R-:W-:Y:S01]  /*0290*/  ELECT P0, URZ, PT ;  /* 0x00000000003f782f */ /* 0x000fe20003800000 */
[----:B------:R-:W1:Y:S01]  /*02a0*/  LDC R2, c[0x0][0x65c] ;  /* 0x00019700ff027b82 */ /* 0x000e620000000800 */
[----:B------:R-:W-:Y:S01]  /*02b0*/  SHF.R.S32.HI R6, RZ, 0x1f, R5 ;  /* 0x0000001fff067819 */ /* 0x000fe20000011405 */
[----:B------:R-:W2:Y:S01]  /*02c0*/  S2R R3, SR_CTAID.Y ;  /* 0x0000000000037919 */ /* 0x000ea20000002600 */
[----:B0-----:R-:W-:Y:S01]  /*02d0*/  UMOV UR4, 0x20 ;  /* 0x0000002000047882 */ /* 0x001fe20000000000 */
[----:B------:R-:W-:Y:S01]  /*02e0*/  ISETP.NE.AND P2, PT, R8, RZ, PT ;  /* 0x000000ff0800720c */ /* 0x000fe20003f45270 */
[----:B------:R-:W-:Y:S01]  /*02f0*/  NOP ;  /* 0x0000000000007918 */ /* 0x000fe20000000000 */
[----:B------:R-:W0:Y:S01]  /*0300*/  S2R R4, SR_CTAID.X ;  /* 0x0000000000047919 */ /* 0x000e220000002500 */
[----:B------:R-:W-:Y:S01]  /*0310*/  LEA.HI R6, R6, R5, RZ, 0x2 ;  /* 0x0000000506067211 */ /* 0x000fe200078f10ff */
[----:B------:R-:W-:Y:S01]  /*0320*/  NOP ;  /* 0x0000000000007918 */ /* 0x000fe20000000000 */
[----:B-----5:R-:W-:-:S02]  /*0330*/  ISETP.NE.OR P0, PT, R0, RZ, !P0 ;  /* 0x000000ff0000720c */ /* 0x020fc40004705670 */
[----:B-1----:R-:W-:-:S04]  /*0340*/  ISETP.NE.AND P3, PT, R2, 0x1, PT ;  /* 0x000000010200780c */ /* 0x002fc80003f65270 */
[----:B------:R-:W-:Y:S02]  /*0350*/  P2R R0, PR, RZ, 0x8 ;  /* 0x00000008ff007803 */ /* 0x000fe40000000000 */
[----:B------:R-:W-:-:S05]  /*0360*/  LOP3.LUT R0, R6, 0xfffffffc, RZ, 0xc0, !PT ;  /* 0xfffffffc06007812 */ /* 0x000fca00078ec0ff */
[----:B------:R-:W-:Y:S01]  /*0370*/  VOTEU.ALL UP0, P0 ;  /* 0x00000000003f7886 */ /* 0x000fe20000000000 */
[----:B------:R-:W-:Y:S01]  /*0380*/  IMAD.IADD R0, R5, 0x1, -R0 ;  /* 0x0000000105007824 */ /* 0x000fe200078e0a00 */
[----:B------:R-:W0:Y:S01]  /*0390*/  @P3 LDC R17, c[0x0][0x10] ;  /* 0x00000400ff113b82 */ /* 0x000e220000000800 */
[----:B------:R-:W-:Y:S01]  /*03a0*/  VOTEU.ALL UP1, P0 ;  /* 0x00000000003f7886 */ /* 0x000fe20000020000 */
[----:B--2---:R-:W-:Y:S01]  /*03b0*/  @P3 IMAD.MOV.U32 R6, RZ, RZ, R3 ;  /* 0x000000ffff063224 */ /* 0x004fe200078e0003 */
[----:B------:R-:W-:Y:S01]  /*03c0*/  @!UP0 UMOV UR6, 0x400 ;  /* 0x0000040000068882 */ /* 0x000fe20000000000 */
[----:B------:R-:W-:-:S04]  /*03d0*/  @!UP0 UIADD3 UR4, -UR4, 0x100000, URZ ;  /* 0x0010000004048890 */ /* 0x000fc8000fffe13f */
[----:B------:R-:W-:Y:S02]  /*03e0*/  @!UP0 USHF.L.U32 UR5, UR4, 0xb, URZ ;  /* 0x0000000b04058899 */ /* 0x000fe4000800063f */
[----:B------:R-:W-:Y:S01]  /*03f0*/  @!UP0 USHF.L.U32 UR4, UR4, 0x1, URZ ;  /* 0x0000000104048899 */ /* 0x000fe2000800063f */
[----:B------:R-:W-:Y:S02]  /*0400*/  @P3 IMAD.MOV.U32 R7, RZ, RZ, RZ ;  /* 0x000000ffff073224 */ /* 0x000fe400078e00ff */
[----:B------:R-:W-:Y:S01]  /*0410*/  IMAD.MOV.U32 R5, RZ, RZ, RZ ;  /* 0x000000ffff057224 */ /* 0x000fe200078e00ff */
[----:B------:R-:W1:Y:S01]  /*0420*/  @!UP0 S2UR UR7, SR_CgaCtaId ;  /* 0x00000000000789c3 */ /* 0x000e620000008800 */
[----:B------:R-:W-:-:S07]  /*0430*/  @P3 IMAD.MOV.U32 R11, RZ, RZ, RZ ;  /* 0x000000ffff0b3224 */ /* 0x000fce00078e00ff */
[----:B------:R-:W2:Y:S01]  /*0440*/  @!P3 LDC R9, c[0x0][0xc] ;  /* 0x00000300ff09bb82 */ /* 0x000ea20000000800 */
[----:B0-----:R-:W-:-:S04]  /*0450*/  @P3 IMAD.WIDE.U32 R16, R4, R17, R6 ;  /* 0x0000001104103225 */ /* 0x001fc800078e0006 */
[----:B------:R-:W-:Y:S01]  /*0460*/  @P3 IMAD.IADD R17, R17, 0x1, R11 ;  /* 0x0000000111113824 */ /* 0x000fe200078e020b */
[----:B-1----:R-:W-:Y:S01]  /*0470*/  @!UP0 ULEA UR6, UR7, UR6, 0x18 ;  /* 0x0000000607068291 */ /* 0x002fe2000f8ec03f */
[----:B------:R-:W-:Y:S01]  /*0480*/  VOTEU.ALL UP0, P0 ;  /* 0x00000000003f7886 */ /* 0x000fe20000000000 */
[----:B------:R-:W-:-:S04]  /*0490*/  ISETP.NE.AND P0, PT, R0, 0x3, PT ;  /* 0x000000030000780c */ /* 0x000fc80003f05270 */
[----:B------:R-:W-:Y:S01]  /*04a0*/  ISETP.EQ.OR P0, PT, R0, RZ, !P0 ;  /* 0x000000ff0000720c */ /* 0x000fe20004702670 */
[----:B--2---:R-:W-:-:S03]  /*04b0*/  @!P3 IMAD.WIDE.U32 R6, R9, R3, R4 ;  /* 0x000000030906b225 */ /* 0x004fc600078e0004 */
[C---:B------:R-:W-:Y:S01]  /*04c0*/  ISETP.EQ.AND P0, PT, R8.reuse, RZ, P0 ;  /* 0x000000ff0800720c */ /* 0x040fe20000702270 */
[----:B------:R-:W-:Y:S01]  /*04d0*/  VIADD R8, R8, 0xffffffff ;  /* 0xffffffff08087836 */ /* 0x000fe20000000000 */
[----:B------:R-:W0:Y:S02]  /*04e0*/  FENCE.VIEW.ASYNC.S ;  /* 0x00000000000073c6 */ /* 0x000e240000000000 */
[----:B0-----:R0:W3:Y:S01]  /*04f0*/  @!UP0 SYNCS.EXCH.64 URZ, [UR6+0x30], UR4 ;  /* 0x00003004063f85b2 */ /* 0x0010e20008000100 */
[----:B------:R-:W-:Y:S01]  /*0500*/  @!P3 IMAD.MOV.U32 R16, RZ, RZ, R6 ;  /* 0x000000ffff10b224 */ /* 0x000fe200078e0006 */
[----:B------:R-:W-:Y:S01]  /*0510*/  SEL R19, RZ, 0x1, !P0 ;  /* 0x00000001ff137807 */ /* 0x000fe20004000000 */
[----:B------:R-:W-:Y:S01]  /*0520*/  @!P3 IMAD.MOV.U32 R17, RZ, RZ, R7 ;  /* 0x000000ffff11b224 */ /* 0x000fe200078e0007 */
[----:B------:R-:W-:-:S04]  /*0530*/  ISETP.GE.U32.AND P1, PT, R8, 0x2, PT ;  /* 0x000000020800780c */ /* 0x000fc80003f26070 */
[----:B------:R-:W-:Y:S01]  /*0540*/  SEL R19, R19, 0x2, P1 ;  /* 0x0000000213137807 */ /* 0x000fe20000800000 */
[----:B------:R0:W3:Y:S01]  /*0550*/  @!UP1 SYNCS.EXCH.64 URZ, [UR6+0x38], UR4 ;  /* 0x00003804063f95b2 */ /* 0x0000e20008000100 */
[----:B------:R-:W-:Y:S01]  /*0560*/  NOP ;  /* 0x0000000000007918 */ /* 0x000fe20000000000 */
[----:B---34-:R-:W-:Y:S06]  /*0570*/  BAR.SYNC.DEFER_BLOCKING 0x0 ;  /* 0x0000000000007b1d */ /* 0x018fec0000010000 */
[----:B------:R-:W-:Y:S05]  /*0580*/  @!P2 BRA `(.L_x_3) ;  /* 0x0000009400d8a947 */ /* 0x000fea0003800000 */
[----:B------:R-:W-:-:S13]  /*0590*/  ISETP.GT.U32.AND P0, PT, R8, 0x1, PT ;  /* 0x000000010800780c */ /* 0x000fda0003f04070 */
[----:B0-----:R-:W-:Y:S05]  /*05a0*/  @P0 EXIT ;  /* 0x000000000000094d */ /* 0x001fea0003800000 */
[----:B------:R-:W-:Y:S01]  /*05b0*/  ULDC.64 UR4, c[0x0][0x650] ;  /* 0x0001940000047ab9 */ /* 0x000fe20000000a00 */
[----:B------:R-:W-:Y:S01]  /*05c0*/  PRMT R0, RZ, 0x7610, R0 ;  /* 0x00007610ff007816 */ /* 0x000fe20000000000 */
[----:B------:R-:W-:Y:S01]  /*05d0*/  IMAD.MOV.U32 R153, RZ, RZ, -0x1 ;  /* 0xffffffffff997424 */ /* 0x000fe200078e00ff */
[----:B------:R-:W-:Y:S01]  /*05e0*/  ISETP.GE.U32.AND P0, PT, R16, UR4, PT ;  /* 0x0000000410007c0c */ /* 0x000fe2000bf06070 */
[----:B------:R-:W-:Y:S02]  /*05f0*/  IMAD.MOV.U32 R152, RZ, RZ, -0x1 ;  /* 0xffffffffff987424 */ /* 0x000fe400078e00ff */
[----:B------:R-:W-:Y:S01]  /*0600*/  IMAD.MOV.U32 R23, RZ, RZ, -0x1 ;  /* 0xffffffffff177424 */ /* 0x000fe200078e00ff */
[----:B------:R-:W-:-:S13]  /*0610*/  ISETP.GE.U32.AND.EX P0, PT, R17, UR5, PT, P0 ;  /* 0x0000000511007c0c */ /* 0x000fda000bf06100 */
[----:B------:R-:W-:Y:S05]  /*0620*/  @P0 BRA `(.L_x_4) ;  /* 0x0000000400540947 */ /* 0x000fea0003800000 */
[----:B------:R-:W0:Y:S01]  /*0630*/  LDC.64 R14, c[0x0][0x628] ;  /* 0x00018a00ff0e7b82 */ /* 0x000e220000000a00 */
[----:B------:R-:W-:Y:S02]  /*0640*/  IMAD.MOV.U32 R6, RZ, RZ, R16 ;  /* 0x000000ffff067224 */ /* 0x000fe400078e0010 */
[----:B------:R-:W-:-:S05]  /*0650*/  IMAD.MOV.U32 R7, RZ, RZ, R17 ;  /* 0x000000ffff077224 */ /* 0x000fca00078e0011 */
[----:B------:R-:W1:Y:S08]  /*0660*/  LDC R0, c[0x0][0x630] ;  /* 0x00018c00ff007b82 */ /* 0x000e700000000800 */
[----:B------:R-:W2:Y:S01]  /*0670*/  LDC.64 R20, c[0x0][0x620] ;  /* 0x00018800ff147b82 */ /* 0x000ea20000000a00 */
[----:B0-----:R-:W-:-:S04]  /*0680*/  ISETP.NE.U32.AND P0, PT, R14, RZ, PT ;  /* 0x000000ff0e00720c */ /* 0x001fc80003f05070 */
[----:B------:R-:W-:-:S13]  /*0690*/  ISETP.NE.AND.EX P0, PT, R15, RZ, PT, P0 ;  /* 0x000000ff0f00720c */ /* 0x000fda0003f05300 */
[----:B-12---:R-:W-:Y:S05]  /*06a0*/  @!P0 BRA `(.L_x_5) ;  /* 0x0000000000288947 */ /* 0x006fea0003800000 */
[----:B------:R-:W0:Y:S02]  /*06b0*/  LDC R11, c[0x0][0x634] ;  /* 0x00018d00ff0b7b82 */ /* 0x000e240000000800 */
[----:B0-----:R-:W-:-:S05]  /*06c0*/  IADD3 R11, P0, R16, R11, RZ ;  /* 0x0000000b100b7210 */ /* 0x001fca0007f1e0ff */
[----:B------:R-:W-:-:S04]  /*06d0*/  IMAD.X R13, RZ, RZ, R17, P0 ;  /* 0x000000ffff0d7224 */ /* 0x000fc800000e0611 */
[----:B------:R-:W-:-:S04]  /*06e0*/  IMAD.WIDE.U32 R6, R13, R14, RZ ;  /* 0x0000000e0d067225 */ /* 0x000fc800078e00ff */
[----:B------:R-:W-:-:S04]  /*06f0*/  IMAD.WIDE.U32 R8, P0, R11, R15, R6 ;  /* 0x0000000f0b087225 */ /* 0x000fc80007800006 */
[----:B------:R-:W-:-:S04]  /*0700*/  IMAD.WIDE.U32 R6, R11, R14, RZ ;  /* 0x0000000e0b067225 */ /* 0x000fc800078e00ff */
[----:B------:R-:W-:Y:S01]  /*0710*/  IMAD.X R11, RZ, RZ, RZ, P0 ;  /* 0x000000ffff0b7224 */ /* 0x000fe200000e06ff */
[----:B------:R-:W-:Y:S01]  /*0720*/  IADD3 RZ, P0, R7, R8, RZ ;  /* 0x0000000807ff7210 */ /* 0x000fe20007f1e0ff */
[----:B------:R-:W-:-:S04]  /*0730*/  IMAD.MOV.U32 R10, RZ, RZ, R9 ;  /* 0x000000ffff0a7224 */ /* 0x000fc800078e0009 */
[----:B------:R-:W-:-:S08]  /*0740*/  IMAD.WIDE.U32.X R6, R13, R15, R10, P0 ;  /* 0x0000000f0d067225 */ /* 0x000fd000000e040a */
.L_x_5:
[-CC-:B------:R-:W-:Y:S01]  /*0750*/  SHF.R.U64 R23, R6, R0.reuse, R7.reuse ;  /* 0x0000000006177219 */ /* 0x180fe20000001207 */
[----:B------:R-:W0:Y:S01]  /*0760*/  LDC R10, c[0x0][0x618] ;  /* 0x00018600ff0a7b82 */ /* 0x000e220000000800 */
[----:B------:R-:W-:Y:S01]  /*0770*/  SHF.R.U32.HI R5, RZ, R0, R7 ;  /* 0x00000000ff057219 */ /* 0x000fe20000011607 */
[----:B------:R-:W-:Y:S01]  /*0780*/  ULDC UR4, c[0x0][0x150] ;  /* 0x0000540000047ab9 */ /* 0x000fe20000000800 */
[----:B------:R-:W-:Y:S02]  /*0790*/  IADD3 R9, P0, RZ, -R23, RZ ;  /* 0x80000017ff097210 */ /* 0x000fe40007f1e0ff */
[----:B------:R-:W-:-:S03]  /*07a0*/  I2FP.F32.U32 R0, R4 ;  /* 0x0000000400007245 */ /* 0x000fc60000201000 */
[----:B------:R-:W1:Y:S01]  /*07b0*/  LDC.64 R28, c[0x0][0x640] ;  /* 0x00019000ff1c7b82 */ /* 0x000e620000000a00 */
[----:B------:R-:W-:Y:S02]  /*07c0*/  IMAD.X R11, RZ, RZ, ~R5, P0 ;  /* 0x000000ffff0b7224 */ /* 0x000fe400000e0e05 */
[----:B------:R-:W-:Y:S01]  /*07d0*/  FMUL R0, R0, UR4 ;  /* 0x0000000400007c20 */ /* 0x000fe20008400000 */
[----:B------:R-:W-:Y:S01]  /*07e0*/  IMAD.WIDE.U32 R6, R9, R20, R16 ;  /* 0x0000001409067225 */ /* 0x000fe200078e0010 */
[----:B------:R-:W-:-:S03]  /*07f0*/  ULDC UR4, c[0x0][0x154] ;  /* 0x0000550000047ab9 */ /* 0x000fc60000000800 */
[----:B------:R-:W-:Y:S01]  /*0800*/  IMAD R8, R11, R20, RZ ;  /* 0x000000140b087224 */ /* 0x000fe200078e02ff */
[----:B------:R-:W2:Y:S01]  /*0810*/  LDC R5, c[0x0][0x144] ;  /* 0x00005100ff057b82 */ /* 0x000ea20000000800 */
[----:B------:R-:W3:Y:S02]  /*0820*/  F2I.U32.TRUNC.NTZ R0, R0 ;  /* 0x0000000000007305 */ /* 0x000ee4000020f000 */
[----:B------:R-:W-:-:S04]  /*0830*/  IMAD R9, R9, R21, R8 ;  /* 0x0000001509097224 */ /* 0x000fc800078e0208 */
[----:B------:R-:W-:Y:S01]  /*0840*/  IMAD.IADD R7, R7, 0x1, R9 ;  /* 0x0000000107077824 */ /* 0x000fe200078e0209 */
[----:B------:R-:W4:Y:S01]  /*0850*/  LDC R12, c[0x0][0x608] ;  /* 0x00018200ff0c7b82 */ /* 0x000f220000000800 */
[----:B------:R-:W-:-:S03]  /*0860*/  IMAD.MOV.U32 R9, RZ, RZ, -0x1 ;  /* 0xffffffffff097424 */ /* 0x000fc600078e00ff */
[-CC-:B0-----:R-:W-:Y:S02]  /*0870*/  SHF.R.U64 R20, R6, R10.reuse, R7.reuse ;  /* 0x0000000a06147219 */ /* 0x181fe40000001207 */
[----:B------:R-:W-:Y:S02]  /*0880*/  I2FP.F32.U32 R6, R3 ;  /* 0x0000000300067245 */ /* 0x000fe40000201000 */
[----:B------:R-:W0:Y:S01]  /*0890*/  LDC R26, c[0x0][0x658] ;  /* 0x00019600ff1a7b82 */ /* 0x000e220000000800 */
[----:B-1----:R-:W-:Y:S01]  /*08a0*/  ISETP.NE.U32.AND P0, PT, R28, RZ, PT ;  /* 0x000000ff1c00720c */ /* 0x002fe20003f05070 */
[----:B---3--:R-:W-:Y:S01]  /*08b0*/  IMAD.MOV R8, RZ, RZ, -R0 ;  /* 0x000000ffff087224 */ /* 0x008fe200078e0a00 */
[----:B------:R-:W-:Y:S01]  /*08c0*/  SHF.R.U32.HI R7, RZ, R10, R7 ;  /* 0x0000000aff077219 */ /* 0x000fe20000011607 */
[----:B------:R-:W-:Y:S01]  /*08d0*/  FMUL R6, R6, UR4 ;  /* 0x0000000406067c20 */ /* 0x000fe20008400000 */
[----:B------:R-:W-:-:S03]  /*08e0*/  ISETP.NE.AND.EX P0, PT, R29, RZ, PT, P0 ;  /* 0x000000ff1d00720c */ /* 0x000fc60003f05300 */
[----:B------:R-:W1:Y:S01]  /*08f0*/  LDC R14, c[0x0][0x148] ;  /* 0x00005200ff0e7b82 */ /* 0x000e620000000800 */
[----:B--2---:R-:W-:-:S07]  /*0900*/  IMAD R0, R5, R8, R4 ;  /* 0x0000000805007224 */ /* 0x004fce00078e0204 */
[----:B------:R-:W2:Y:S01]  /*0910*/  LDC R24, c[0x0][0x600] ;  /* 0x00018000ff187b82 */ /* 0x000ea20000000800 */
[-CC-:B----4-:R-:W-:Y:S02]  /*0920*/  SHF.R.U64 R30, R20, R12.reuse, R7.reuse ;  /* 0x0000000c141e7219 */ /* 0x190fe40000001207 */
[----:B------:R-:W-:Y:S01]  /*0930*/  SHF.R.U32.HI R5, RZ, R12, R7 ;  /* 0x0000000cff057219 */ /* 0x000fe20000011607 */
[----:B------:R-:W-:Y:S01]  /*0940*/  IMAD.MOV.U32 R7, RZ, RZ, 0x1 ;  /* 0x00000001ff077424 */ /* 0x000fe200078e00ff */
[----:B------:R3:W4:Y:S03]  /*0950*/  F2I.U32.TRUNC.NTZ R12, R6 ;  /* 0x00000006000c7305 */ /* 0x000726000020f000 */
[----:B------:R-:W1:Y:S01]  /*0960*/  LDC R15, c[0x0][0x648] ;  /* 0x00019200ff0f7b82 */ /* 0x000e620000000800 */
[-C--:B0-----:R-:W-:Y:S02]  /*0970*/  SHF.L.U32 R4, R9, R26.reuse, RZ ;  /* 0x0000001a09047219 */ /* 0x081fe400000006ff */
[----:B------:R-:W-:-:S02]  /*0980*/  SHF.R.U64 R32, R30, R26, R5 ;  /* 0x0000001a1e207219 */ /* 0x000fc40000001205 */
[----:B------:R-:W-:Y:S02]  /*0990*/  LOP3.LUT R11, RZ, R4, RZ, 0x33, !PT ;  /* 0x00000004ff0b7212 */ /* 0x000fe400078e33ff */
[-C--:B------:R-:W-:Y:S01]  /*09a0*/  SHF.R.U32.HI R5, RZ, R26.reuse, R5 ;  /* 0x0000001aff057219 */ /* 0x080fe20000011605 */
[----:B------:R-:W0:Y:S01]  /*09b0*/  LDC R21, c[0x0][0x638] ;  /* 0x00018e00ff157b82 */ /* 0x000e220000000800 */
[----:B------:R-:W-:Y:S01]  /*09c0*/  SHF.L.U32 R10, R7, R26, RZ ;  /* 0x0000001a070a7219 */ /* 0x000fe200000006ff */
[----:B------:R-:W-:-:S06]  /*09d0*/  IMAD.MOV.U32 R4, RZ, RZ, R32 ;  /* 0x000000ffff047224 */ /* 0x000fcc00078e0020 */
[----:B------:R-:W0:Y:S01]  /*09e0*/  LDC R153, c[0x0][0x610] ;  /* 0x00018400ff997b82 */ /* 0x000e220000000800 */
[----:B---34-:R-:W-:Y:S05]  /*09f0*/  @!P0 BRA `(.L_x_6) ;  /* 0x0000000000288947 */ /* 0x018fea0003800000 */
[----:B------:R-:W3:Y:S02]  /*0a00*/  LDC R9, c[0x0][0x64c] ;  /* 0x00019300ff097b82 */ /* 0x000ee40000000800 */
[----:B---3--:R-:W-:-:S05]  /*0a10*/  IADD3 R9, P0, R32, R9, RZ ;  /* 0x0000000920097210 */ /* 0x008fca0007f1e0ff */
        /* <DEDUP_REMOVED lines=8> */
.L_x_6:
[----:B-1----:R-:W-:Y:S01]  /*0aa0*/  SHF.R.U64 R4, R4, R15, R5 ;  /* 0x0000000f04047219 */ /* 0x002fe20000001205 */
[----:B--2---:R-:W-:Y:S01]  /*0ab0*/  VIADD R5, R24, 0xffffffff ;  /* 0xffffffff18057836 */ /* 0x004fe20000000000 */
[----:B------:R-:W-:Y:S01]  /*0ac0*/  LOP3.LUT R11, R30, R11, RZ, 0xc0, !PT ;  /* 0x0000000b1e0b7212 */ /* 0x000fe200078ec0ff */
[----:B------:R-:W-:Y:S02]  /*0ad0*/  IMAD.MOV R12, RZ, RZ, -R12 ;  /* 0x000000ffff0c7224 */ /* 0x000fe400078e0a0c */
[----:B------:R-:W-:Y:S02]  /*0ae0*/  IMAD.MOV R6, RZ, RZ, -R4 ;  /* 0x000000ffff067224 */ /* 0x000fe400078e0a04 */
[----:B------:R-:W-:Y:S01]  /*0af0*/  IMAD R11, R10, R4, R11 ;  /* 0x000000040a0b7224 */ /* 0x000fe200078e020b */
[----:B------:R-:W-:Y:S01]  /*0b00*/  LOP3.LUT R4, R20, R5, RZ, 0xc0, !PT ;  /* 0x0000000514047212 */ /* 0x000fe200078ec0ff */
[----:B------:R-:W-:Y:S02]  /*0b10*/  @P3 IMAD R0, R14, R12, R3 ;  /* 0x0000000c0e003224 */ /* 0x000fe400078e0203 */
[----:B0-----:R-:W-:-:S02]  /*0b20*/  IMAD R3, R6, R21, R32 ;  /* 0x0000001506037224 */ /* 0x001fc400078e0220 */
[----:B------:R-:W-:Y:S02]  /*0b30*/  IMAD R153, R11, R153, R0 ;  /* 0x000000990b997224 */ /* 0x000fe400078e0200 */
[----:B------:R-:W-:Y:S02]  /*0b40*/  IMAD R4, R3, R24, R4 ;  /* 0x0000001803047224 */ /* 0x000fe400078e0204 */
[----:B------:R-:W-:-:S03]  /*0b50*/  IMAD.MOV.U32 R0, RZ, RZ, 0x1 ;  /* 0x00000001ff007424 */ /* 0x000fc600078e00ff */
[----:B------:R-:W-:Y:S02]  /*0b60*/  SEL R152, R4, R153, !P3 ;  /* 0x0000009904987207 */ /* 0x000fe40005800000 */
[----:B------:R-:W-:-:S07]  /*0b70*/  SEL R153, R153, R4, !P3 ;  /* 0x0000000499997207 */ /* 0x000fce0005800000 */
.L_x_4:
[----:B------:R-:W-:-:S08]  /*0b80*/  NOP ;  /* 0x0000000000007918 */ /* 0x000fd00000000000 */
[----:B------:R-:W0:Y:S02]  /*0b90*/  USETMAXREG.TRY_ALLOC.CTAPOOL UP0, 0xe8 ;  /* 0x000000e8000079c8 */ /* 0x000e240008000600 */
[----:B0-----:R-:W-:-:S13]  /*0ba0*/  PLOP3.LUT P0, PT, PT, PT, UP0, 0x80, 0x0 ;  /* 0x000000000000781c */ /* 0x001fda0003f0f008 */
[----:B------:R-:W-:Y:S05]  /*0bb0*/  @!P0 BRA `(.L_x_4) ;  /* 0xfffffffc00f08947 */ /* 0x000fea000383ffff */
[----:B------:R-:W-:Y:S01]  /*0bc0*/  ULDC.64 UR4, c[0x0][0x598] ;  /* 0x0001660000047ab9 */ /* 0x000fe20000000a00 */
[----:B------:R-:W-:Y:S01]  /*0bd0*/  ULDC.64 UR36, c[0x0][0x208] ;  /* 0x0000820000247ab9 */ /* 0x000fe20000000a00 */
[----:B------:R-:W-:-:S04]  /*0be0*/  ISETP.NE.U32.AND P0, PT, RZ, UR4, PT ;  /* 0x00000004ff007c0c */ /* 0x000fc8000bf05070 */
[----:B------:R-:W-:-:S13]  /*0bf0*/  ISETP.NE.AND.EX P0, PT, RZ, UR5, PT, P0 ;  /* 0x00000005ff007c0c */ /* 0x000fda000bf05300 */
[----:B------:R-:W-:Y:S05]  /*0c00*/  @!P0 BRA `(.L_x_7) ;  /* 0x00000000001c8947 */ /* 0x000fea0003800000 */
[----:B------:R-:W0:Y:S02]  /*0c10*/  LDC.64 R4, c[0x0][0x598] ;  /* 0x00016600ff047b82 */ /* 0x000e240000000a00 */
[----:B0-----:R-:W2:Y:S02]  /*0c20*/  LDG.E.64 R4, desc[UR36][R4.64] ;  /* 0x0000002404047981 */ /* 0x001ea4000c1e1b00 */
[----:B--2---:R-:W-:-:S04]  /*0c30*/  ISETP.NE.U32.AND P0, PT, R4, RZ, PT ;  /* 0x000000ff0400720c */ /* 0x004fc80003f05070 */
[----:B------:R-:W-:-:S13]  /*0c40*/  ISETP.NE.AND.EX P0, PT, R5, RZ, PT, P0 ;  /* 0x000000ff0500720c */ /* 0x000fda0003f05300 */
[----:B------:R-:W-:Y:S05]  /*0c50*/  @!P0 BRA `(.L_x_7) ;  /* 0x0000000000088947 */ /* 0x000fea0003800000 */
[----:B------:R0:W5:Y:S01]  /*0c60*/  LD.E R154, desc[UR36][R4.64] ;  /* 0x00000024049a7980 */ /* 0x000162000c101900 */
[----:B------:R-:W-:Y:S05]  /*0c70*/  BRA `(.L_x_8) ;  /* 0x0000000000247947 */ /* 0x000fea0003800000 */
.L_x_7:
[----:B------:R-:W-:Y:S02]  /*0c80*/  ULDC.64 UR4, c[0x0][0x588] ;  /* 0x0001620000047ab9 */ /* 0x000fe40000000a00 */
[----:B------:R-:W-:-:S04]  /*0c90*/  ISETP.NE.U32.AND P0, PT, RZ, UR4, PT ;  /* 0x00000004ff007c0c */ /* 0x000fc8000bf05070 */
[----:B------:R-:W-:-:S13]  /*0ca0*/  ISETP.NE.AND.EX P0, PT, RZ, UR5, PT, P0 ;  /* 0x00000005ff007c0c */ /* 0x000fda000bf05300 */
[----:B------:R-:W-:Y:S05]  /*0cb0*/  @!P0 BRA `(.L_x_9) ;  /* 0x00000000000c8947 */ /* 0x000fea0003800000 */
[----:B------:R-:W0:Y:S02]  /*0cc0*/  LDC.64 R154, c[0x0][0x588] ;  /* 0x00016200ff9a7b82 */ /* 0x000e240000000a00 */
[----:B0-----:R1:W5:Y:S01]  /*0cd0*/  LDG.E R154, desc[UR36][R154.64] ;  /* 0x000000249a9a7981 */ /* 0x001362000c1e1900 */
[----:B------:R-:W-:Y:S05]  /*0ce0*/  BRA `(.L_x_8) ;  /* 0x0000000000087947 */ /* 0x000fea0003800000 */
.L_x_9:
[----:B------:R-:W-:Y:S02]  /*0cf0*/  ULDC UR4, c[0x0][0x580] ;  /* 0x0001600000047ab9 */ /* 0x000fe40000000800 */
[----:B------:R-:W-:-:S07]  /*0d00*/  IMAD.U32 R154, RZ, RZ, UR4 ;  /* 0x00000004ff9a7e24 */ /* 0x000fce000f8e00ff */
.L_x_8:
[----:B------:R-:W-:Y:S02]  /*0d10*/  ULDC.64 UR4, c[0x0][0x5a0] ;  /* 0x0001680000047ab9 */ /* 0x000fe40000000a00 */
[----:B------:R-:W-:-:S04]  /*0d20*/  ISETP.NE.U32.AND P0, PT, RZ, UR4, PT ;  /* 0x00000004ff007c0c */ /* 0x000fc8000bf05070 */
[----:B------:R-:W-:-:S13]  /*0d30*/  ISETP.NE.AND.EX P0, PT, RZ, UR5, PT, P0 ;  /* 0x00000005ff007c0c */ /* 0x000fda000bf05300 */
[----:B------:R-:W-:Y:S05]  /*0d40*/  @!P0 BRA `(.L_x_10) ;  /* 0x00000000001c8947 */ /* 0x000fea0003800000 */
[----:B0-----:R-:W0:Y:S02]  /*0d50*/  LDC.64 R4, c[0x0][0x5a0] ;  /* 0x00016800ff047b82 */ /* 0x001e240000000a00 */
[----:B0-----:R-:W2:Y:S02]  /*0d60*/  LDG.E.64 R4, desc[UR36][R4.64] ;  /* 0x0000002404047981 */ /* 0x001ea4000c1e1b00 */
[----:B--2---:R-:W-:-:S04]  /*0d70*/  ISETP.NE.U32.AND P0, PT, R4, RZ, PT ;  /* 0x000000ff0400720c */ /* 0x004fc80003f05070 */
[----:B------:R-:W-:-:S13]  /*0d80*/  ISETP.NE.AND.EX P0, PT, R5, RZ, PT, P0 ;  /* 0x000000ff0500720c */ /* 0x000fda0003f05300 */
[----:B------:R-:W-:Y:S05]  /*0d90*/  @!P0 BRA `(.L_x_10) ;  /* 0x0000000000088947 */ /* 0x000fea0003800000 */
[----:B-1----:R0:W5:Y:S01]  /*0da0*/  LD.E R155, desc[UR36][R4.64] ;  /* 0x00000024049b7980 */ /* 0x002162000c101900 */
[----:B------:R-:W-:Y:S05]  /*0db0*/  BRA `(.L_x_11) ;  /* 0x0000000000247947 */ /* 0x000fea0003800000 */
.L_x_10:
[----:B------:R-:W-:Y:S02]  /*0dc0*/  ULDC.64 UR4, c[0x0][0x590] ;  /* 0x0001640000047ab9 */ /* 0x000fe40000000a00 */
[----:B------:R-:W-:-:S04]  /*0dd0*/  ISETP.NE.U32.AND P0, PT, RZ, UR4, PT ;  /* 0x00000004ff007c0c */ /* 0x000fc8000bf05070 */
[----:B------:R-:W-:-:S13]  /*0de0*/  ISETP.NE.AND.EX P0, PT, RZ, UR5, PT, P0 ;  /* 0x00000005ff007c0c */ /* 0x000fda000bf05300 */
[----:B------:R-:W-:Y:S05]  /*0df0*/  @!P0 BRA `(.L_x_12) ;  /* 0x00000000000c8947 */ /* 0x000fea0003800000 */
[----:B0-----:R-:W1:Y:S02]  /*0e00*/  LDC.64 R4, c[0x0][0x590] ;  /* 0x00016400ff047b82 */ /* 0x001e640000000a00 */
[----:B-1----:R1:W5:Y:S01]  /*0e10*/  LDG.E R155, desc[UR36][R4.64] ;  /* 0x00000024049b7981 */ /* 0x002362000c1e1900 */
[----:B------:R-:W-:Y:S05]  /*0e20*/  BRA `(.L_x_11) ;  /* 0x0000000000087947 */ /* 0x000fea0003800000 */
.L_x_12:
[----:B------:R-:W-:Y:S02]  /*0e30*/  ULDC UR4, c[0x0][0x584] ;  /* 0x0001610000047ab9 */ /* 0x000fe40000000800 */
[----:B-1----:R-:W-:-:S07]  /*0e40*/  IMAD.U32 R155, RZ, RZ, UR4 ;  /* 0x00000004ff9b7e24 */ /* 0x002fce000f8e00ff */
.L_x_11:
[----:B------:R-:W-:-:S13]  /*0e50*/  LOP3.LUT P0, RZ, R0, 0xff, RZ, 0xc0, !PT ;  /* 0x000000ff00ff7812 */ /* 0x000fda000780c0ff */
[----:B------:R-:W-:Y:S05]  /*0e60*/  @!P0 EXIT ;  /* 0x000000000000894d */ /* 0x000fea0003800000 */
[----:B------:R-:W-:Y:S01]  /*0e70*/  ULDC UR4, c[0x0][0x28c] ;  /* 0x0000a30000047ab9 */ /* 0x000fe20000000800 */
[----:B------:R-:W-:Y:S01]  /*0e80*/  LOP3.LUT R158, R19, 0x1, RZ, 0xfc, !PT ;  /* 0x00000001139e7812 */ /* 0x000fe200078efcff */
[----:B------:R-:W-:Y:S01]  /*0e90*/  UIADD3 UR4, UR4, 0x1f, URZ ;  /* 0x0000001f04047890 */ /* 0x000fe2000fffe03f */
[----:B------:R-:W-:Y:S01]  /*0ea0*/  UMOV UR38, URZ ;  /* 0x0000003f00267c82 */ /* 0x000fe20008000000 */
[----:B------:R-:W-:Y:S02]  /*0eb0*/  UMOV UR39, URZ ;  /* 0x0000003f00277c82 */ /* 0x000fe40008000000 */
[----:B------:R-:W-:-:S04]  /*0ec0*/  USHF.R.S32.HI UR5, URZ, 0x1f, UR4 ;  /* 0x0000001f3f057899 */ /* 0x000fc80008011404 */
[----:B------:R-:W-:-:S04]  /*0ed0*/  ULEA.HI UR5, UR5, UR4, URZ, 0x5 ;  /* 0x0000000405057291 */ /* 0x000fc8000f8f283f */
[----:B------:R-:W-:-:S12]  /*0ee0*/  USHF.R.S32.HI UR40, URZ, 0x5, UR5 ;  /* 0x000000053f287899 */ /* 0x000fd80008011405 */
.L_x_286:
[----:B------:R-:W-:Y:S01]  /*0ef0*/  LOP3.LUT R0, R18, 0x80, RZ, 0xc0, !PT ;  /* 0x0000008012007812 */ /* 0x000fe200078ec0ff */
[----:B--2---:R-:W2:Y:S01]  /*0f00*/  S2UR UR7, SR_CgaCtaId ;  /* 0x00000000000779c3 */ /* 0x004ea20000008800 */
[----:B------:R-:W-:Y:S02]  /*0f10*/  UMOV UR6, 0x400 ;  /* 0x0000040000067882 */ /* 0x000fe40000000000 */
[----:B------:R-:W-:-:S06]  /*0f20*/  SHF.R.U32.HI R0, RZ, 0x7, R0 ;  /* 0x00000007ff007819 */ /* 0x000fcc0000011600 */
[----:B---3--:R-:W3:Y:S01]  /*0f30*/  SHFL.IDX PT, R0, R0, RZ, 0x1f ;  /* 0x00001fff00007589 */ /* 0x008ee200000e0000 */
[----:B--2---:R-:W-:Y:S01]  /*0f40*/  ULEA UR42, UR7, UR6, 0x18 ;  /* 0x00000006072a7291 */ /* 0x004fe2000f8ec03f */
[----:B---3--:R-:W-:-:S13]  /*0f50*/  R2UR UR4, R0 ;  /* 0x00000000000472ca */ /* 0x008fda00000e0000 */
[----:B------:R-:W-:-:S04]  /*0f60*/  ULEA.HI UR5, UR4, UR4, URZ, 0x1 ;  /* 0x0000000404057291 */ /* 0x000fc8000f8f083f */
[----:B------:R-:W-:-:S04]  /*0f70*/  ULOP3.LUT UR5, UR5, 0xffffe, URZ, 0xc0, !UPT ;  /* 0x000ffffe05057892 */ /* 0x000fc8000f8ec03f */
[----:B------:R-:W-:-:S03]  /*0f80*/  UIADD3 UR5, UR4, -UR5, URZ ;  /* 0x8000000504057290 */ /* 0x000fc6000fffe03f */
[----:B------:R-:W-:Y:S01]  /*0f90*/  ULDC UR4, c[0x0][0x28c] ;  /* 0x0000a30000047ab9 */ /* 0x000fe20000000800 */
[----:B------:R-:W-:Y:S01]  /*0fa0*/  ULEA UR5, UR5, UR42, 0xc ;  /* 0x0000002a05057291 */ /* 0x000fe2000f8e603f */
[----:B------:R-:W-:-:S03]  /*0fb0*/  ISETP.LT.AND P0, PT, RZ, UR4, PT ;  /* 0x00000004ff007c0c */ /* 0x000fc6000bf01270 */
[----:B------:R-:W-:-:S04]  /*0fc0*/  UIADD3 UR5, UR5, 0x100, URZ ;  /* 0x0000010005057890 */ /* 0x000fc8000fffe03f */
[----:B------:R-:W-:-:S04]  /*0fd0*/  USHF.R.U32.HI UR5, URZ, 0x4, UR5 ;  /* 0x000000043f057899 */ /* 0x000fc80008011605 */
[----:B------:R-:W-:Y:S02]  /*0fe0*/  ULOP3.LUT UR41, UR5, 0x3fff, URZ, 0xc0, !UPT ;  /* 0x00003fff05297892 */ /* 0x000fe4000f8ec03f */
[----:B-1----:R-:W-:Y:S10]  /*0ff0*/  @P0 BRA `(.L_x_13) ;  /* 0x0000000000400947 */ /* 0x002ff40003800000 */
[----:B------:R-:W-:Y:S01]  /*1000*/  MOV R0, 0x0 ;  /* 0x0000000000007802 */ /* 0x000fe20000000f00 */
[----:B------:R-:W-:Y:S01]  /*1010*/  ULDC.64 UR4, c[0x4][0x68] ;  /* 0x01001a0000047ab9 */ /* 0x000fe20000000a00 */
[----:B------:R-:W-:Y:S01]  /*1020*/  ULDC.64 UR6, c[0x4][0x8] ;  /* 0x0100020000067ab9 */ /* 0x000fe20000000a00 */
[----:B01----:R-:W-:Y:S01]  /*1030*/  IMAD.U32 R4, RZ, RZ, UR4 ;  /* 0x00000004ff047e24 */ /* 0x003fe2000f8e00ff */
[----:B------:R0:W1:Y:S01]  /*1040*/  LDC.64 R14, c[0x4][R0] ;  /* 0x01000000000e7b82 */ /* 0x0000620000000a00 */
[----:B------:R-:W-:Y:S01]  /*1050*/  IMAD.U32 R5, RZ, RZ, UR5 ;  /* 0x00000005ff057e24 */ /* 0x000fe2000f8e00ff */
[----:B------:R-:W-:Y:S01]  /*1060*/  ULDC.64 UR4, c[0x4][0x70] ;  /* 0x01001c0000047ab9 */ /* 0x000fe20000000a00 */
[----:B------:R-:W-:Y:S02]  /*1070*/  IMAD.U32 R10, RZ, RZ, UR6 ;  /* 0x00000006ff0a7e24 */ /* 0x000fe4000f8e00ff */
[----:B------:R-:W-:Y:S02]  /*1080*/  IMAD.U32 R6, RZ, RZ, UR4 ;  /* 0x00000004ff067e24 */ /* 0x000fe4000f8e00ff */
[----:B------:R-:W-:-:S02]  /*1090*/  IMAD.U32 R7, RZ, RZ, UR5 ;  /* 0x00000005ff077e24 */ /* 0x000fc4000f8e00ff */
[----:B------:R-:W-:Y:S02]  /*10a0*/  IMAD.U32 R11, RZ, RZ, UR7 ;  /* 0x00000007ff0b7e24 */ /* 0x000fe4000f8e00ff */
[----:B------:R-:W-:Y:S02]  /*10b0*/  IMAD.MOV.U32 R8, RZ, RZ, 0x1e1 ;  /* 0x000001e1ff087424 */ /* 0x000fe400078e00ff */
[----:B------:R-:W-:Y:S02]  /*10c0*/  IMAD.MOV.U32 R12, RZ, RZ, 0x1 ;  /* 0x00000001ff0c7424 */ /* 0x000fe400078e00ff */
[----:B0-----:R-:W-:-:S07]  /*10d0*/  IMAD.MOV.U32 R13, RZ, RZ, RZ ;  /* 0x000000ffff0d7224 */ /* 0x001fce00078e00ff */
[----:B------:R-:W-:-:S07]  /*10e0*/  LEPC R20, `(.L_x_13) ;  /* 0x000000001014794e */ /* 0x000fce0000000000 */
[----:B-1---5:R-:W-:Y:S05]  /*10f0*/  CALL.ABS.NOINC R14 ;  /* 0x000000000e007343 */ /* 0x022fea0003c00000 */
.L_x_13:
[----:B------:R-:W-:-:S13]  /*1100*/  ISETP.NE.AND P0, PT, R158, 0x3, PT ;  /* 0x000000039e00780c */ /* 0x000fda0003f05270 */
[----:B------:R-:W-:Y:S05]  /*1110*/  @!P0 BRA `(.L_x_14) ;  /* 0x0000000000048947 */ /* 0x000fea0003800000 */
[----:B------:R-:W-:Y:S01]  /*1120*/  BPT.TRAP 0x1 ;  /* 0x000000040000795c */ /* 0x000fe20000300000 */
.L_x_14:
[----:B------:R-:W-:Y:S02]  /*1130*/  IMAD.U32 R3, RZ, RZ, UR39 ;  /* 0x00000027ff037e24 */ /* 0x000fe4000f8e00ff */
[----:B------:R-:W-:-:S03]  /*1140*/  IMAD.U32 R0, RZ, RZ, UR38 ;  /* 0x00000026ff007e24 */ /* 0x000fc6000f8e00ff */
[----:B------:R-:W-:Y:S02]  /*1150*/  LEA R3, R3, UR42, 0x3 ;  /* 0x0000002a03037c11 */ /* 0x000fe4000f8e18ff */
[----:B------:R-:W-:-:S04]  /*1160*/  SHF.L.U32 R0, R0, 0x1f, RZ ;  /* 0x0000001f00007819 */ /* 0x000fc800000006ff */
[----:B------:R2:W3:Y:S01]  /*1170*/  SYNCS.PHASECHK.TRANS64.TRYWAIT P1, [R3+URZ], R0 ;  /* 0x00000000030075a7 */ /* 0x0004e2000802017f */
[----:B------:R-:W-:Y:S05]  /*1180*/  @!P0 BRA `(.L_x_15) ;  /* 0x0000000000048947 */ /* 0x000fea0003800000 */
[----:B------:R-:W-:Y:S01]  /*1190*/  BPT.TRAP 0x1 ;  /* 0x000000040000795c */ /* 0x000fe20000300000 */
.L_x_15:
[----:B---3--:R-:W-:Y:S05]  /*11a0*/  @P1 BRA `(.L_x_16) ;  /* 0x0000000000081947 */ /* 0x008fea0003800000 */
[----:B------:R-:W3:Y:S02]  /*11b0*/  SYNCS.PHASECHK.TRANS64.TRYWAIT P1, [R3+URZ], R0 ;  /* 0x00000000030075a7 */ /* 0x000ee4000802017f */
[----:B---3--:R-:W-:Y:S05]  /*11c0*/  @!P1 BRA `(.L_x_17) ;  /* 0x000000a000109947 */ /* 0x008fea0003800000 */
.L_x_16:
[----:B------:R-:W-:-:S04]  /*11d0*/  UISETP.LT.AND UP0, UPT, UR40, 0x1, UPT ;  /* 0x000000012800788c */ /* 0x000fc8000bf01270 */
[----:B------:R-:W-:-:S04]  /*11e0*/  USEL UR4, UR40, 0x1, UP0 ;  /* 0x0000000128047887 */ /* 0x000fc80008000000 */
[----:B------:R-:W-:-:S06]  /*11f0*/  UIADD3 UR4, UR40, -UR4, URZ ;  /* 0x8000000428047290 */ /* 0x000fcc000fffe03f */
[----:B--23--:R-:W-:Y:S01]  /*1200*/  IMAD.U32 R0, RZ, RZ, UR4 ;  /* 0x00000004ff007e24 */ /* 0x00cfe2000f8e00ff */
[----:B------:R-:W-:Y:S05]  /*1210*/  WARPSYNC.ALL ;  /* 0x0000000000007948 */ /* 0x000fea0003800000 */
[----:B------:R-:W-:Y:S01]  /*1220*/  ISETP.GE.AND P1, PT, R0, 0x1, PT ;  /* 0x000000010000780c */ /* 0x000fe20003f26270 */
[----:B------:R-:W-:Y:S01]  /*1230*/  UIADD3 UR4, UR42, 0x4100, URZ ;  /* 0x000041002a047890 */ /* 0x000fe2000fffe03f */
[----:B------:R-:W-:Y:S01]  /*1240*/  WARPGROUP.ARRIVE ;  /* 0x00000000000079c5 */ /* 0x000fe20000000000 */
[----:B------:R-:W-:Y:S02]  /*1250*/  ULOP3.LUT UR41, UR41, 0x10000, URZ, 0xfc, !UPT ;  /* 0x0001000029297892 */ /* 0x000fe4000f8efc3f */
[----:B------:R-:W-:Y:S01]  /*1260*/  USHF.R.U32.HI UR4, URZ, 0x4, UR4 ;  /* 0x000000043f047899 */ /* 0x000fe20008011604 */
[----:B------:R-:W-:Y:S01]  /*1270*/  UMOV UR5, 0x80000020 ;  /* 0x8000002000057882 */ /* 0x000fe20000000000 */
[----:B------:R-:W-:-:S02]  /*1280*/  UMOV UR7, 0x80000020 ;  /* 0x8000002000077882 */ /* 0x000fc40000000000 */
[----:B------:R-:W-:-:S04]  /*1290*/  ULOP3.LUT UR4, UR4, 0x3fff, URZ, 0xc0, !UPT ;  /* 0x00003fff04047892 */ /* 0x000fc8000f8ec03f */
[----:B------:R-:W-:Y:S02]  /*12a0*/  ULOP3.LUT UR10, UR4, 0x10000, URZ, 0xfc, !UPT ;  /* 0x00010000040a7892 */ /* 0x000fe4000f8efc3f */
[----:B------:R-:W-:Y:S02]  /*12b0*/  ULEA UR4, UR39, UR41, 0x9 ;  /* 0x0000002927047291 */ /* 0x000fe4000f8e483f */
[----:B------:R-:W-:-:S09]  /*12c0*/  ULEA UR6, UR39, UR10, 0xa ;  /* 0x0000000a27067291 */ /* 0x000fd2000f8e503f */
[----:B------:R-:W-:Y:S01]  /*12d0*/  HGMMA.64x256x16.F32.BF16 R24, gdesc[UR4], RZ, !UPT, gsb0 ;  /* 0x03e00000041879f0 */ /* 0x000fe2000c0018ff */
[----:B------:R-:W-:Y:S02]  /*12e0*/  UIADD3 UR4, UR4, 0x2, URZ ;  /* 0x0000000204047890 */ /* 0x000fe4000fffe03f */
[----:B------:R-:W-:Y:S01]  /*12f0*/  UIADD3 UR6, UR6, 0x2, URZ ;  /* 0x0000000206067890 */ /* 0x000fe2000fffe03f */
[----:B------:R-:W-:Y:S01]  /*1300*/  UMOV UR5, 0x80000020 ;  /* 0x8000002000057882 */ /* 0x000fe20000000000 */
[----:B------:R-:W-:Y:S01]  /*1310*/  UMOV UR7, 0x80000020 ;  /* 0x8000002000077882 */ /* 0x000fe20000000000 */
[----:B------:R-:W-:Y:S02]  /*1320*/  WARPGROUP.DEPBAR.LE gsb0, 0x0 ;  /* 0x00008000000079c5 */ /* 0x000fe40000010000 */
[----:B------:R-:W-:-:S15]  /*1330*/  WARPGROUP.ARRIVE ;  /* 0x00000000000079c5 */ /* 0x000fde0000000000 */
[----:B------:R-:W-:-:S05]  /*1340*/  NOP ;  /* 0x0000000000007918 */ /* 0x000fca0000000000 */
[----:B------:R-:W-:Y:S03]  /*1350*/  HGMMA.64x256x16.F32.BF16 R24, gdesc[UR4], R24, gsb0 ;  /* 0x03e00000041879f0 */ /* 0x000fe60008001818 */
[----:B------:R-:W-:Y:S02]  /*1360*/  WARPGROUP.DEPBAR.LE gsb0, 0x0 ;  /* 0x00008000000079c5 */ /* 0x000fe40000010000 */
[----:B------:R-:W-:Y:S05]  /*1370*/  @!P1 BRA `(.L_x_18) ;  /* 0x0000000000dc9947 */ /* 0x000fea0003800000 */
[----:B------:R-:W-:Y:S02]  /*1380*/  UIADD3 UR4, UR39, 0x1, URZ ;  /* 0x0000000127047890 */ /* 0x000fe4000fffe03f */
[----:B------:R-:W-:Y:S02]  /*1390*/  UMOV UR9, UR39 ;  /* 0x0000002700097c82 */ /* 0x000fe40008000000 */
[----:B------:R-:W-:-:S04]  /*13a0*/  UISETP.NE.AND UP0, UPT, UR4, 0x2, UPT ;  /* 0x000000020400788c */ /* 0x000fc8000bf05270 */
[----:B------:R-:W-:Y:S02]  /*13b0*/  USEL UR5, URZ, 0x1, UP0 ;  /* 0x000000013f057887 */ /* 0x000fe40008000000 */
[----:B------:R-:W-:Y:S02]  /*13c0*/  USEL UR8, UR4, URZ, UP0 ;  /* 0x0000003f04087287 */ /* 0x000fe40008000000 */
[----:B------:R-:W-:-:S06]  /*13d0*/  ULOP3.LUT UR5, UR38, UR5, URZ, 0x3c, !UPT ;  /* 0x0000000526057292 */ /* 0x000fcc000f8e3c3f */
[----:B01----:R-:W-:-:S07]  /*13e0*/  IMAD.U32 R5, RZ, RZ, UR5 ;  /* 0x00000005ff057e24 */ /* 0x003fce000f8e00ff */
.L_x_25:
[----:B01----:R-:W-:Y:S05]  /*13f0*/  @!P0 BRA `(.L_x_19) ;  /* 0x0000000000048947 */ /* 0x003fea0003800000 */
[----:B------:R-:W-:Y:S01]  /*1400*/  BPT.TRAP 0x1 ;  /* 0x000000040000795c */ /* 0x000fe20000300000 */
.L_x_19:
[----:B------:R-:W0:Y:S01]  /*1410*/  S2UR UR5, SR_CgaCtaId ;  /* 0x00000000000579c3 */ /* 0x000e220000008800 */
[----:B------:R-:W-:Y:S01]  /*1420*/  UMOV UR4, 0x400 ;  /* 0x0000040000047882 */ /* 0x000fe20000000000 */
[----:B------:R-:W-:Y:S01]  /*1430*/  SHF.L.U32 R3, R5, 0x1f, RZ ;  /* 0x0000001f05037819 */ /* 0x000fe200000006ff */
[----:B0-----:R-:W-:-:S04]  /*1440*/  ULEA UR11, UR5, UR4, 0x18 ;  /* 0x00000004050b7291 */ /* 0x001fc8000f8ec03f */
[----:B------:R-:W-:-:S09]  /*1450*/  ULEA UR4, UR8, UR11, 0x3 ;  /* 0x0000000b08047291 */ /* 0x000fd2000f8e183f */
[----:B------:R0:W1:Y:S01]  /*1460*/  SYNCS.PHASECHK.TRANS64.TRYWAIT P1, [UR4], R3 ;  /* 0x00000003ff0075a7 */ /* 0x0000620008020144 */
[----:B------:R-:W-:Y:S05]  /*1470*/  @!P0 BRA `(.L_x_20) ;  /* 0x0000000000048947 */ /* 0x000fea0003800000 */
[----:B------:R-:W-:Y:S01]  /*1480*/  BPT.TRAP 0x1 ;  /* 0x000000040000795c */ /* 0x000fe20000300000 */
.L_x_20:
[----:B-1----:R-:W-:Y:S05]  /*1490*/  @P1 BRA `(.L_x_21) ;  /* 0x0000000000081947 */ /* 0x002fea0003800000 */
[----:B------:R-:W1:Y:S02]  /*14a0*/  SYNCS.PHASECHK.TRANS64.TRYWAIT P1, [UR4], R3 ;  /* 0x00000003ff0075a7 */ /* 0x000e640008020144 */
[----:B-1----:R-:W-:Y:S05]  /*14b0*/  @!P1 BRA `(.L_x_22) ;  /* 0x0000009c00689947 */ /* 0x002fea0003800000 */
.L_x_21:
[----:B------:R-:W-:Y:S01]  /*14c0*/  ULEA UR4, UR8, UR41, 0x9 ;  /* 0x0000002908047291 */ /* 0x000fe2000f8e483f */
[----:B------:R-:W-:Y:S01]  /*14d0*/  WARPGROUP.ARRIVE ;  /* 0x00000000000079c5 */ /* 0x000fe20000000000 */
[----:B------:R-:W-:Y:S01]  /*14e0*/  ULEA UR6, UR8, UR10, 0xa ;  /* 0x0000000a08067291 */ /* 0x000fe2000f8e503f */
[----:B------:R-:W-:Y:S01]  /*14f0*/  UMOV UR5, 0x80000020 ;  /* 0x8000002000057882 */ /* 0x000fe20000000000 */
[----:B------:R-:W-:-:S07]  /*1500*/  UMOV UR7, 0x80000020 ;  /* 0x8000002000077882 */ /* 0x000fce0000000000 */
[----:B------:R-:W-:Y:S01]  /*1510*/  HGMMA.64x256x16.F32.BF16 R24, gdesc[UR4], R24, gsb0 ;  /* 0x03e00000041879f0 */ /* 0x000fe20008001818 */
        /* <DEDUP_REMOVED lines=10> */
[----:B------:R-:W-:Y:S01]  /*15c0*/  BPT.TRAP 0x1 ;  /* 0x000000040000795c */ /* 0x000fe20000300000 */
.L_x_23:
[----:B------:R-:W-:Y:S01]  /*15d0*/  ULEA UR4, UR9, UR11, 0x3 ;  /* 0x0000000b09047291 */ /* 0x000fe2000f8e183f */
[----:B------:R-:W-:-:S03]  /*15e0*/  ISETP.GT.U32.AND P1, PT, R19, 0x1, PT ;  /* 0x000000011300780c */ /* 0x000fc60003f24070 */
[----:B------:R-:W-:-:S04]  /*15f0*/  UIADD3 UR4, UR4, 0x10, URZ ;  /* 0x0000001004047890 */ /* 0x000fc8000fffe03f */
[----:B------:R-:W-:-:S09]  /*1600*/  UPRMT UR4, URZ, 0x654, UR4 ;  /* 0x000006543f047896 */ /* 0x000fd20008000004 */
[----:B------:R-:W-:Y:S01]  /*1610*/  SYNCS.ARRIVE.TRANS64.RED.A1T0 RZ, [UR4], RZ ;  /* 0x000000ffffff79a7 */ /* 0x000fe20008100404 */
[----:B------:R-:W-:Y:S05]  /*1620*/  @P1 BRA `(.L_x_24) ;  /* 0x0000000000041947 */ /* 0x000fea0003800000 */
[----:B------:R-:W-:Y:S01]  /*1630*/  BPT.TRAP 0x1 ;  /* 0x000000040000795c */ /* 0x000fe20000300000 */
.L_x_24:
[----:B------:R-:W-:Y:S01]  /*1640*/  UIADD3 UR8, UR8, 0x1, URZ ;  /* 0x0000000108087890 */ /* 0x000fe2000fffe03f */
[C---:B------:R-:W-:Y:S01]  /*1650*/  ISETP.GT.AND P1, PT, R0.reuse, 0x1, PT ;  /* 0x000000010000780c */ /* 0x040fe20003f24270 */
[----:B------:R-:W-:Y:S01]  /*1660*/  UIADD3 UR9, UR9, 0x1, URZ ;  /* 0x0000000109097890 */ /* 0x000fe2000fffe03f */
[----:B------:R-:W-:Y:S01]  /*1670*/  VIADD R0, R0, 0xffffffff ;  /* 0xffffffff00007836 */ /* 0x000fe20000000000 */
[----:B------:R-:W-:Y:S02]  /*1680*/  UISETP.NE.AND UP0, UPT, UR8, 0x2, UPT ;  /* 0x000000020800788c */ /* 0x000fe4000bf05270 */
[----:B------:R-:W-:Y:S02]  /*1690*/  UISETP.NE.AND UP1, UPT, UR9, 0x2, UPT ;  /* 0x000000020900788c */ /* 0x000fe4000bf25270 */
[----:B------:R-:W-:Y:S02]  /*16a0*/  USEL UR4, URZ, 0x1, UP0 ;  /* 0x000000013f047887 */ /* 0x000fe40008000000 */
[----:B------:R-:W-:-:S02]  /*16b0*/  USEL UR8, UR8, URZ, UP0 ;  /* 0x0000003f08087287 */ /* 0x000fc40008000000 */
[----:B------:R-:W-:Y:S02]  /*16c0*/  USEL UR9, UR9, URZ, UP1 ;  /* 0x0000003f09097287 */ /* 0x000fe40008800000 */
[----:B------:R-:W-:Y:S01]  /*16d0*/  LOP3.LUT R5, R5, UR4, RZ, 0x3c, !PT ;  /* 0x0000000405057c12 */ /* 0x000fe2000f8e3cff */
[----:B------:R-:W-:Y:S09]  /*16e0*/  @P1 BRA `(.L_x_25) ;  /* 0xfffffffc00401947 */ /* 0x000ff2000383ffff */
.L_x_18:
[----:B------:R-:W2:Y:S02]  /*16f0*/  LDC R0, c[0x0][0x28c] ;  /* 0x0000a300ff007b82 */ /* 0x000ea40000000800 */
[----:B--2---:R-:W-:-:S13]  /*1700*/  ISETP.GE.AND P1, PT, R0, 0x1, PT ;  /* 0x000000010000780c */ /* 0x004fda0003f26270 */
[----:B------:R-:W-:Y:S05]  /*1710*/  @!P1 BRA `(.L_x_26) ;  /* 0x0000000000409947 */ /* 0x000fea0003800000 */
[----:B------:R-:W-:Y:S05]  /*1720*/  @!P0 BRA `(.L_x_27) ;  /* 0x0000000000048947 */ /* 0x000fea0003800000 */
[----:B------:R-:W-:Y:S01]  /*1730*/  BPT.TRAP 0x1 ;  /* 0x000000040000795c */ /* 0x000fe20000300000 */
.L_x_27:
[----:B------:R-:W2:Y:S01]  /*1740*/  S2UR UR6, SR_CgaCtaId ;  /* 0x00000000000679c3 */ /* 0x000ea20000008800 */
[----:B------:R-:W-:Y:S01]  /*1750*/  UISETP.LT.AND UP0, UPT, UR40, 0x1, UPT ;  /* 0x000000012800788c */ /* 0x000fe2000bf01270 */
[----:B------:R-:W-:Y:S01]  /*1760*/  ISETP.GT.U32.AND P0, PT, R19, 0x1, PT ;  /* 0x000000011300780c */ /* 0x000fe20003f04070 */
[----:B------:R-:W-:Y:S02]  /*1770*/  UMOV UR5, 0x400 ;  /* 0x0000040000057882 */ /* 0x000fe40000000000 */
[----:B------:R-:W-:-:S04]  /*1780*/  USEL UR4, UR40, 0x1, UP0 ;  /* 0x0000000128047887 */ /* 0x000fc80008000000 */
[----:B------:R-:W-:-:S04]  /*1790*/  UIADD3 UR4, UR39, UR40, -UR4 ;  /* 0x0000002827047290 */ /* 0x000fc8000fffe804 */
[----:B------:R-:W-:-:S04]  /*17a0*/  USHF.L.U32 UR4, UR4, 0x3, URZ ;  /* 0x0000000304047899 */ /* 0x000fc8000800063f */
[----:B------:R-:W-:Y:S02]  /*17b0*/  ULOP3.LUT UR4, UR4, 0x8, URZ, 0xc0, !UPT ;  /* 0x0000000804047892 */ /* 0x000fe4000f8ec03f */
[----:B--2---:R-:W-:-:S04]  /*17c0*/  ULEA UR5, UR6, UR5, 0x18 ;  /* 0x0000000506057291 */ /* 0x004fc8000f8ec03f */
[----:B------:R-:W-:-:S04]  /*17d0*/  UIADD3 UR4, UR5, 0x10, UR4 ;  /* 0x0000001005047890 */ /* 0x000fc8000fffe004 */
[----:B------:R-:W-:-:S09]  /*17e0*/  UPRMT UR4, URZ, 0x654, UR4 ;  /* 0x000006543f047896 */ /* 0x000fd20008000004 */
[----:B------:R-:W-:Y:S01]  /*17f0*/  SYNCS.ARRIVE.TRANS64.RED.A1T0 RZ, [UR4], RZ ;  /* 0x000000ffffff79a7 */ /* 0x000fe20008100404 */
[----:B------:R-:W-:Y:S05]  /*1800*/  @P0 BRA `(.L_x_26) ;  /* 0x0000000000040947 */ /* 0x000fea0003800000 */
[----:B------:R-:W-:Y:S01]  /*1810*/  BPT.TRAP 0x1 ;  /* 0x000000040000795c */ /* 0x000fe20000300000 */
.L_x_26:
[----:B------:R-:W2:Y:S01]  /*1820*/  LDC R7, c[0x0][0x288] ;  /* 0x0000a200ff077b82 */ /* 0x000ea20000000800 */
[----:B01----:R-:W-:Y:S01]  /*1830*/  SHF.R.U32.HI R3, RZ, 0x2, R18 ;  /* 0x00000002ff037819 */ /* 0x003fe20000011612 */
[----:B------:R-:W-:Y:S01]  /*1840*/  UIADD3 UR39, UR40, UR39, URZ ;  /* 0x0000002728277290 */ /* 0x000fe2000fffe03f */
[C---:B------:R-:W-:Y:S01]  /*1850*/  LOP3.LUT R4, R18.reuse, 0x60, RZ, 0xc0, !PT ;  /* 0x0000006012047812 */ /* 0x040fe200078ec0ff */
[----:B------:R-:W-:Y:S01]  /*1860*/  ULDC UR8, c[0x0][0x284] ;  /* 0x0000a10000087ab9 */ /* 0x000fe20000000800 */
[----:B------:R-:W-:Y:S01]  /*1870*/  LOP3.LUT R3, R3, 0x7, RZ, 0xc0, !PT ;  /* 0x0000000703037812 */ /* 0x000fe200078ec0ff */
[----:B------:R-:W-:Y:S01]  /*1880*/  USHF.R.U32.HI UR4, URZ, 0x1, UR39 ;  /* 0x000000013f047899 */ /* 0x000fe20008011627 */
[----:B------:R-:W-:Y:S01]  /*1890*/  SHF.R.U32.HI R10, RZ, 0x1, R4 ;  /* 0x00000001ff0a7819 */ /* 0x000fe20000011604 */
[----:B------:R-:W-:Y:S01]  /*18a0*/  IMAD.SHL.U32 R4, R18, 0x2, RZ ;  /* 0x0000000212047824 */ /* 0x000fe200078e00ff */
[----:B------:R-:W-:Y:S01]  /*18b0*/  LOP3.LUT R0, R22, 0x1, RZ, 0xc0, !PT ;  /* 0x0000000116007812 */ /* 0x000fe200078ec0ff */
[----:B------:R-:W-:Y:S01]  /*18c0*/  ULOP3.LUT UR4, UR4, 0x1, URZ, 0xc0, !UPT ;  /* 0x0000000104047892 */ /* 0x000fe2000f8ec03f */
[----:B------:R-:W-:Y:S01]  /*18d0*/  IADD3 R5, RZ, -R10, -R3 ;  /* 0x8000000aff057210 */ /* 0x000fe20007ffe803 */
[----:B------:R-:W-:Y:S01]  /*18e0*/  UISETP.GT.U32.AND UP1, UPT, UR39, 0x1, UPT ;  /* 0x000000012700788c */ /* 0x000fe2000bf24070 */
[----:B------:R-:W-:Y:S01]  /*18f0*/  LOP3.LUT R9, R4, 0x6, RZ, 0xc0, !PT ;  /* 0x0000000604097812 */ /* 0x000fe200078ec0ff */
[C---:B------:R-:W-:Y:S01]  /*1900*/  IMAD.SHL.U32 R6, R0.reuse, 0x40, RZ ;  /* 0x0000004000067824 */ /* 0x040fe200078e00ff */
[----:B------:R-:W-:Y:S01]  /*1910*/  UISETP.NE.U32.AND UP0, UPT, UR4, 0x1, UPT ;  /* 0x000000010400788c */ /* 0x000fe2000bf05070 */
[----:B------:R-:W-:Y:S01]  /*1920*/  IMAD R11, R0, -0x40, R5 ;  /* 0xffffffc0000b7824 */ /* 0x000fe200078e0205 */
[----:B------:R-:W-:Y:S01]  /*1930*/  LOP3.LUT R0, R18, 0x3, RZ, 0xc0, !PT ;  /* 0x0000000312007812 */ /* 0x000fe200078ec0ff */
[----:B------:R-:W-:Y:S01]  /*1940*/  ULDC.64 UR6, c[0x0][0x5d0] ;  /* 0x0001740000067ab9 */ /* 0x000fe20000000a00 */
[----:B------:R-:W-:Y:S01]  /*1950*/  PRMT R8, R9, 0x6540, R152 ;  /* 0x0000654009087816 */ /* 0x000fe20000000098 */
[----:B------:R-:W-:Y:S01]  /*1960*/  IMAD.SHL.U32 R152, R152, 0x100, RZ ;  /* 0x0000010098987824 */ /* 0x000fe200078e00ff */
[----:B------:R-:W-:Y:S01]  /*1970*/  SHF.R.S32.HI R21, RZ, 0x1f, R23 ;  /* 0x0000001fff157819 */ /* 0x000fe20000011417 */
[----:B------:R-:W-:Y:S01]  /*1980*/  UISETP.LT.U32.AND UP1, UPT, UR40, 0x2, UP1 ;  /* 0x000000022800788c */ /* 0x000fe20008f21070 */
[----:B------:R-:W-:Y:S01]  /*1990*/  SHF.R.S32.HI R9, RZ, 0x1f, R8 ;  /* 0x0000001fff097819 */ /* 0x000fe20000011408 */
[----:B--2---:R-:W-:Y:S01]  /*19a0*/  IMAD R13, R0, -0x2, R7 ;  /* 0xfffffffe000d7824 */ /* 0x004fe200078e0207 */
[----:B------:R-:W-:Y:S01]  /*19b0*/  ISETP.GE.AND P0, PT, R152, R7, PT ;  /* 0x000000079800720c */ /* 0x000fe20003f06270 */
[----:B------:R-:W-:Y:S01]  /*19c0*/  IMAD.SHL.U32 R0, R153, 0x80, RZ ;  /* 0x0000008099007824 */ /* 0x000fe200078e00ff */
[----:B------:R-:W-:Y:S01]  /*19d0*/  UISETP.GT.U32.AND UP0, UPT, UR40, 0x1, !UP0 ;  /* 0x000000012800788c */ /* 0x000fe2000c704070 */
[----:B------:R-:W-:Y:S01]  /*19e0*/  IMAD R4, R21, UR6, RZ ;  /* 0x0000000615047c24 */ /* 0x000fe2000f8e02ff */
[----:B------:R-:W-:Y:S01]  /*19f0*/  LOP3.LUT R3, R6, 0x40, R3, 0xe2, !PT ;  /* 0x0000004006037812 */ /* 0x000fe200078ee203 */
[----:B------:R-:W-:Y:S01]  /*1a00*/  USEL UR5, URZ, 0x1, !UP1 ;  /* 0x000000013f057887 */ /* 0x000fe2000c800000 */
[C---:B------:R-:W-:Y:S01]  /*1a10*/  ISETP.GE.OR P0, PT, R0.reuse, UR8, P0 ;  /* 0x0000000800007c0c */ /* 0x040fe20008706670 */
[----:B------:R-:W-:Y:S01]  /*1a20*/  USEL UR4, URZ, 0x1, !UP0 ;  /* 0x000000013f047887 */ /* 0x000fe2000c000000 */
[----:B------:R-:W-:Y:S01]  /*1a30*/  IMAD.WIDE R6, R153, 0x80, RZ ;  /* 0x0000008099067825 */ /* 0x000fe200078e02ff */
[----:B------:R-:W-:Y:S01]  /*1a40*/  ULOP3.LUT UR39, UR39, 0x1, URZ, 0xc0, !UPT ;  /* 0x0000000127277892 */ /* 0x000fe2000f8ec03f */
[----:B------:R-:W-:Y:S01]  /*1a50*/  IADD3 R0, -R0, UR8, R11 ;  /* 0x0000000800007c10 */ /* 0x000fe2000fffe10b */
[----:B------:R-:W-:Y:S01]  /*1a60*/  ULOP3.LUT UR38, UR4, UR38, UR5, 0x96, !UPT ;  /* 0x0000002604267292 */ /* 0x000fe2000f8e9605 */
[C---:B------:R-:W-:Y:S01]  /*1a70*/  IMAD R15, R23.reuse, UR7, R4 ;  /* 0x00000007170f7c24 */ /* 0x040fe2000f8e0204 */
[----:B------:R-:W-:Y:S01]  /*1a80*/  LOP3.LUT R167, R6, R3, R10, 0xfe, !PT ;  /* 0x0000000306a77212 */ /* 0x000fe200078efe0a */
[----:B------:R-:W-:-:S04]  /*1a90*/  IMAD.WIDE.U32 R4, R23, UR6, R8 ;  /* 0x0000000617047c25 */ /* 0x000fc8000f8e0008 */
[----:B------:R-:W-:Y:S02]  /*1aa0*/  IMAD.IADD R5, R5, 0x1, R15 ;  /* 0x0000000105057824 */ /* 0x000fe400078e020f */
[----:B------:R-:W-:Y:S02]  /*1ab0*/  IMAD.IADD R3, R13, 0x1, -R152 ;  /* 0x000000010d037824 */ /* 0x000fe400078e0a98 */
[----:B------:R-:W-:Y:S01]  /*1ac0*/  IMAD.MOV.U32 R153, RZ, RZ, -0x1 ;  /* 0xffffffffff997424 */ /* 0x000fe200078e00ff */
[----:B------:R-:W-:Y:S06]  /*1ad0*/  @P0 BRA `(.L_x_28) ;  /* 0x0000007800dc0947 */ /* 0x000fec0003800000 */
[----:B------:R-:W0:Y:S01]  /*1ae0*/  LDC.64 R10, c[0x0][0x5c8] ;  /* 0x00017200ff0a7b82 */ /* 0x000e220000000a00 */
[----:B-----5:R-:W-:Y:S01]  /*1af0*/  FSETP.NEU.AND P0, PT, R155, RZ, PT ;  /* 0x000000ff9b00720b */ /* 0x020fe20003f0d000 */
[----:B------:R-:W-:Y:S01]  /*1b00*/  BSSY B0, `(.L_x_28) ;  /* 0x00007b4000007945 */ /* 0x000fe20003800000 */
[----:B------:R-:W-:-:S04]  /*1b10*/  ISETP.GT.AND P2, PT, R3, RZ, PT ;  /* 0x000000ff0300720c */ /* 0x000fc80003f44270 */
[----:B------:R-:W-:Y:S01]  /*1b20*/  ISETP.GT.AND P1, PT, R0, RZ, P2 ;  /* 0x000000ff0000720c */ /* 0x000fe20001724270 */
[-C--:B0-----:R-:W-:Y:S02]  /*1b30*/  IMAD R12, R7, R10.reuse, RZ ;  /* 0x0000000a070c7224 */ /* 0x081fe400078e02ff */
[----:B------:R-:W-:-:S04]  /*1b40*/  IMAD.WIDE.U32 R160, R167, R10, R4 ;  /* 0x0000000aa7a07225 */ /* 0x000fc800078e0004 */
[----:B------:R-:W-:-:S04]  /*1b50*/  IMAD R5, R167, R11, R12 ;  /* 0x0000000ba7057224 */ /* 0x000fc800078e020c */
[----:B------:R-:W-:Y:S01]  /*1b60*/  IMAD.IADD R169, R161, 0x1, R5 ;  /* 0x00000001a1a97824 */ /* 0x000fe200078e0205 */
[----:B------:R-:W-:Y:S06]  /*1b70*/  @!P0 BRA `(.L_x_29) ;  /* 0x0000005400988947 */ /* 0x000fec0003800000 */
[----:B------:R-:W0:Y:S01]  /*1b80*/  LDC.64 R14, c[0x0][0x5b8] ;  /* 0x00016e00ff0e7b82 */ /* 0x000e220000000a00 */
[----:B------:R-:W-:-:S07]  /*1b90*/  ULDC.64 UR4, c[0x0][0x5c0] ;  /* 0x0001700000047ab9 */ /* 0x000fce0000000a00 */
[----:B------:R-:W1:Y:S08]  /*1ba0*/  LDC.64 R164, c[0x0][0x5b0] ;  /* 0x00016c00ffa47b82 */ /* 0x000e700000000a00 */
[----:B------:R-:W2:Y:S01]  /*1bb0*/  LDC.64 R12, c[0x0][0x5a8] ;  /* 0x00016a00ff0c7b82 */ /* 0x000ea20000000a00 */
[-C--:B0-----:R-:W-:Y:S02]  /*1bc0*/  IMAD R4, R21, R14.reuse, RZ ;  /* 0x0000000e15047224 */ /* 0x081fe400078e02ff */
[----:B------:R-:W-:-:S04]  /*1bd0*/  IMAD.WIDE.U32 R162, R23, R14, R8 ;  /* 0x0000000e17a27225 */ /* 0x000fc800078e0008 */
[----:B------:R-:W-:Y:S02]  /*1be0*/  IMAD R159, R23, R15, R4 ;  /* 0x0000000f179f7224 */ /* 0x000fe400078e0204 */
[-C--:B-1----:R-:W-:Y:S02]  /*1bf0*/  IMAD R6, R7, R164.reuse, RZ ;  /* 0x000000a407067224 */ /* 0x082fe400078e02ff */
[----:B------:R-:W-:Y:S02]  /*1c00*/  IMAD.IADD R21, R163, 0x1, R159 ;  /* 0x00000001a3157824 */ /* 0x000fe400078e029f */
[----:B------:R-:W-:Y:S02]  /*1c10*/  IMAD.MOV.U32 R20, RZ, RZ, R162 ;  /* 0x000000ffff147224 */ /* 0x000fe400078e00a2 */
[C---:B------:R-:W-:Y:S02]  /*1c20*/  IMAD R161, R167.reuse, R165, R6 ;  /* 0x000000a5a7a17224 */ /* 0x040fe400078e0206 */
[----:B------:R-:W-:-:S04]  /*1c30*/  IMAD.WIDE.U32 R4, R167, R164, R20 ;  /* 0x000000a4a7047225 */ /* 0x000fc800078e0014 */
[----:B------:R-:W-:Y:S01]  /*1c40*/  IMAD.IADD R5, R5, 0x1, R161 ;  /* 0x0000000105057824 */ /* 0x000fe200078e02a1 */
[----:B--2---:R-:W-:-:S04]  /*1c50*/  LEA R6, P0, R4, R12, 0x1 ;  /* 0x0000000c04067211 */ /* 0x004fc800078008ff */
[----:B------:R-:W-:-:S05]  /*1c60*/  LEA.HI.X R7, R4, R13, R5, 0x1, P0 ;  /* 0x0000000d04077211 */ /* 0x000fca00000f0c05 */
[----:B------:R0:W2:Y:S01]  /*1c70*/  @P1 LDG.E.LTC128B.U16 R15, desc[UR36][R6.64] ;  /* 0x00000024060f1981 */ /* 0x0000a2000c1e1520 */
[----:B------:R-:W-:Y:S01]  /*1c80*/  IMAD.WIDE.U32 R156, R167, R164, R8 ;  /* 0x000000a4a79c7225 */ /* 0x000fe200078e0008 */
[----:B------:R-:W-:Y:S03]  /*1c90*/  BSSY B1, `(.L_x_30) ;  /* 0x0000013000017945 */ /* 0x000fe60003800000 */
[----:B------:R-:W-:Y:S02]  /*1ca0*/  IMAD.IADD R157, R161, 0x1, R157 ;  /* 0x00000001a19d7824 */ /* 0x000fe400078e029d */
[----:B------:R-:W-:-:S04]  /*1cb0*/  IMAD.WIDE.U32 R156, R23, R14, R156 ;  /* 0x0000000e179c7225 */ /* 0x000fc800078e009c */
[----:B0-----:R-:W-:Y:S01]  /*1cc0*/  IMAD.IADD R7, R159, 0x1, R157 ;  /* 0x000000019f077824 */ /* 0x001fe200078e029d */
[----:B------:R-:W-:Y:S02]  /*1cd0*/  LEA R6, P4, R156, R12, 0x1 ;  /* 0x0000000c9c067211 */ /* 0x000fe400078808ff */
[----:B------:R-:W-:Y:S02]  /*1ce0*/  SHF.L.U64.HI R157, R164, 0x3, R165 ;  /* 0x00000003a49d7819 */ /* 0x000fe400000102a5 */
[----:B------:R-:W-:Y:S01]  /*1cf0*/  LEA.HI.X R7, R156, R13, R7, 0x1, P4 ;  /* 0x0000000d9c077211 */ /* 0x000fe200020f0c07 */
[----:B------:R-:W-:Y:S02]  /*1d00*/  IMAD.SHL.U32 R156, R164, 0x8, RZ ;  /* 0x00000008a49c7824 */ /* 0x000fe400078e00ff */
[----:B--2---:R-:W-:-:S04]  /*1d10*/  IMAD.U32 R4, R15, 0x10000, RZ ;  /* 0x000100000f047824 */ /* 0x004fc800078e00ff */
[----:B------:R-:W-:Y:S01]  /*1d20*/  FMUL R5, R4, R155 ;  /* 0x0000009b04057220 */ /* 0x000fe20000400000 */
[----:B------:R-:W-:-:S03]  /*1d30*/  LEA R4, P0, R160, UR4, 0x1 ;  /* 0x00000004a0047c11 */ /* 0x000fc6000f8008ff */
[----:B------:R-:W-:Y:S01]  /*1d40*/  FFMA R24, R24, R154, R5 ;  /* 0x0000009a18187223 */ /* 0x000fe20000000005 */
[----:B------:R-:W-:Y:S02]  /*1d50*/  LEA.HI.X R5, R160, UR5, R169, 0x1, P0 ;  /* 0x00000005a0057c11 */ /* 0x000fe400080f0ca9 */
[----:B------:R-:W-:Y:S02]  /*1d60*/  ISETP.GT.AND P0, PT, R3, 0x1, PT ;  /* 0x000000010300780c */ /* 0x000fe40003f04270 */
[----:B------:R-:W-:Y:S02]  /*1d70*/  F2FP.BF16.F32.PACK_AB R24, RZ, R24 ;  /* 0x00000018ff18723e */ /* 0x000fe400000010ff */
[----:B------:R-:W-:-:S03]  /*1d80*/  ISETP.GT.AND P3, PT, R0, RZ, P0 ;  /* 0x000000ff0000720c */ /* 0x000fc60000764270 */
[----:B------:R0:W-:Y:S10]  /*1d90*/  @P1 STG.E.U16 desc[UR36][R4.64], R24 ;  /* 0x0000001804001986 */ /* 0x0001f4000c101524 */
[----:B------:R-:W-:Y:S05]  /*1da0*/  @!P3 BRA `(.L_x_31) ;  /* 0x000000000004b947 */ /* 0x000fea0003800000 */
[----:B------:R1:W5:Y:S02]  /*1db0*/  LDG.E.LTC128B.U16 R15, desc[UR36][R6.64+0x2] ;  /* 0x00000224060f7981 */ /* 0x000364000c1e1520 */
.L_x_31:
[----:B------:R-:W-:Y:S05]  /*1dc0*/  BSYNC B1 ;  /* 0x0000000000017941 */ /* 0x000fea0003800000 */
.L_x_30:
[----:B-----5:R-:W-:Y:S01]  /*1dd0*/  IMAD.U32 R20, R15, 0x10000, RZ ;  /* 0x000100000f147824 */ /* 0x020fe200078e00ff */
[----:B------:R-:W-:Y:S01]  /*1de0*/  ISETP.GT.AND P2, PT, R0, 0x8, P2 ;  /* 0x000000080000780c */ /* 0x000fe20001744270 */
[----:B------:R-:W-:Y:S01]  /*1df0*/  IMAD.WIDE.U32 R156, R167, R164, R156 ;  /* 0x000000a4a79c7225 */ /* 0x000fe200078e009c */
[----:B------:R-:W-:-:S03]  /*1e00*/  PRMT R152, R15, 0x7610, R152 ;  /* 0x000076100f987816 */ /* 0x000fc60000000098 */
[----:B------:R-:W-:Y:S01]  /*1e10*/  FMUL R20, R20, R155 ;  /* 0x0000009b14147220 */ /* 0x000fe20000400000 */
[----:B------:R-:W-:Y:S01]  /*1e20*/  IMAD.IADD R161, R161, 0x1, R157 ;  /* 0x00000001a1a17824 */ /* 0x000fe200078e029d */
[----:B------:R-:W-:Y:S02]  /*1e30*/  IADD3 R162, P1, R162, R156, RZ ;  /* 0x0000009ca2a27210 */ /* 0x000fe40007f3e0ff */
[----:B------:R-:W-:-:S03]  /*1e40*/  FFMA R25, R25, R154, R20 ;  /* 0x0000009a19197223 */ /* 0x000fc60000000014 */
[----:B------:R-:W-:Y:S02]  /*1e50*/  IMAD.X R21, R161, 0x1, R21, P1 ;  /* 0x00000001a1157824 */ /* 0x000fe400008e0615 */
[----:B------:R-:W-:Y:S02]  /*1e60*/  F2FP.BF16.F32.PACK_AB R25, RZ, R25 ;  /* 0x00000019ff19723e */ /* 0x000fe400000010ff */
[C---:B------:R-:W-:Y:S02]  /*1e70*/  LEA R20, P1, R162.reuse, R12, 0x1 ;  /* 0x0000000ca2147211 */ /* 0x040fe400078208ff */
[----:B------:R-:W-:Y:S02]  /*1e80*/  PRMT R157, R25, 0x7610, R157 ;  /* 0x00007610199d7816 */ /* 0x000fe4000000009d */
[----:B------:R-:W-:-:S03]  /*1e90*/  LEA.HI.X R21, R162, R13, R21, 0x1, P1 ;  /* 0x0000000da2157211 */ /* 0x000fc600008f0c15 */
[----:B------:R2:W-:Y:S04]  /*1ea0*/  @P3 STG.E.U16 desc[UR36][R4.64+0x2], R157 ;  /* 0x0000029d04003986 */ /* 0x0005e8000c101524 */
[----:B------:R-:W0:Y:S01]  /*1eb0*/  @P2 LDG.E.LTC128B.U16 R152, desc[UR36][R20.64] ;  /* 0x0000002414982981 */ /* 0x000e22000c1e1520 */
[----:B------:R-:W-:Y:S01]  /*1ec0*/  IADD3 R8, P1, R8, R156, RZ ;  /* 0x0000009c08087210 */ /* 0x000fe20007f3e0ff */
[----:B------:R-:W-:Y:S01]  /*1ed0*/  BSSY B1, `(.L_x_32) ;  /* 0x0000011000017945 */ /* 0x000fe20003800000 */
[----:B------:R-:W-:Y:S02]  /*1ee0*/  SHF.L.U64.HI R11, R10, 0x4, R11 ;  /* 0x000000040a0b7819 */ /* 0x000fe4000001020b */
[----:B------:R-:W-:Y:S01]  /*1ef0*/  ISETP.GT.AND P0, PT, R0, 0x8, P0 ;  /* 0x000000080000780c */ /* 0x000fe20000704270 */
[----:B------:R-:W-:Y:S01]  /*1f00*/  IMAD.X R9, R9, 0x1, R161, P1 ;  /* 0x0000000109097824 */ /* 0x000fe200008e06a1 */
[----:B------:R-:W-:Y:S01]  /*1f10*/  LEA R10, P1, R10, R4, 0x4 ;  /* 0x000000040a0a7211 */ /* 0x000fe200078220ff */
[----:B------:R-:W-:-:S04]  /*1f20*/  IMAD.WIDE.U32 R14, R23, R14, R8 ;  /* 0x0000000e170e7225 */ /* 0x000fc800078e0008 */
[----:B------:R-:W-:Y:S01]  /*1f30*/  IMAD.X R11, R11, 0x1, R5, P1 ;  /* 0x000000010b0b7824 */ /* 0x000fe200008e0605 */
[----:B------:R-:W-:Y:S01]  /*1f40*/  LEA R8, P3, R14, R12, 0x1 ;  /* 0x0000000c0e087211 */ /* 0x000fe200078608ff */
[----:B------:R-:W-:-:S05]  /*1f50*/  IMAD.IADD R9, R159, 0x1, R15 ;  /* 0x000000019f097824 */ /* 0x000fca00078e020f */
[----:B------:R-:W-:Y:S01]  /*1f60*/  LEA.HI.X R9, R14, R13, R9, 0x1, P3 ;  /* 0x0000000d0e097211 */ /* 0x000fe200018f0c09 */
[----:B0-----:R-:W-:-:S04]  /*1f70*/  IMAD.U32 R24, R152, 0x10000, RZ ;  /* 0x0001000098187824 */ /* 0x001fc800078e00ff */
[----:B------:R-:W-:-:S04]  /*1f80*/  FMUL R25, R24, R155 ;  /* 0x0000009b18197220 */ /* 0x000fc80000400000 */
[----:B------:R-:W-:-:S05]  /*1f90*/  FFMA R25, R26, R154, R25 ;  /* 0x0000009a1a197223 */ /* 0x000fca0000000019 */
[----:B------:R-:W-:-:S05]  /*1fa0*/  F2FP.BF16.F32.PACK_AB R25, RZ, R25 ;  /* 0x00000019ff19723e */ /* 0x000fca00000010ff */
[----:B------:R2:W-:Y:S01]  /*1fb0*/  @P2 STG.E.U16 desc[UR36][R10.64], R25 ;  /* 0x000000190a002986 */ /* 0x0005e2000c101524 */
[----:B------:R-:W-:Y:S05]  /*1fc0*/  @!P0 BRA `(.L_x_33) ;  /* 0x0000000000048947 */ /* 0x000fea0003800000 */
[----:B------:R0:W5:Y:S02]  /*1fd0*/  LDG.E.LTC128B.U16 R152, desc[UR36][R8.64+0x2] ;  /* 0x0000022408987981 */ /* 0x000164000c1e1520 */
.L_x_33:
[----:B------:R-:W-:Y:S05]  /*1fe0*/  BSYNC B1 ;  /* 0x0000000000017941 */ /* 0x000fea0003800000 */
.L_x_32:
[----:B-----5:R-:W-:Y:S01]  /*1ff0*/  IMAD.U32 R12, R152, 0x10000, RZ ;  /* 0x00010000980c7824 */ /* 0x020fe200078e00ff */
[----:B------:R-:W-:Y:S01]  /*2000*/  ISETP.GT.AND P1, PT, R3, 0x8, PT ;  /* 0x000000080300780c */ /* 0x000fe20003f24270 */
[----:B------:R-:W-:Y:S02]  /*2010*/  BSSY B1, `(.L_x_34) ;  /* 0x0000008000017945 */ /* 0x000fe40003800000 */
[----:B------:R-:W-:Y:S01]  /*2020*/  FMUL R12, R12, R155 ;  /* 0x0000009b0c0c7220 */ /* 0x000fe20000400000 */
[----:B------:R-:W-:-:S03]  /*2030*/  ISETP.GT.AND P2, PT, R0, RZ, P1 ;  /* 0x000000ff0000720c */ /* 0x000fc60000f44270 */
[----:B------:R-:W-:-:S05]  /*2040*/  FFMA R12, R27, R154, R12 ;  /* 0x0000009a1b0c7223 */ /* 0x000fca000000000c */
[----:B------:R-:W-:-:S05]  /*2050*/  F2FP.BF16.F32.PACK_AB R12, RZ, R12 ;  /* 0x0000000cff0c723e */ /* 0x000fca00000010ff */
[----:B------:R3:W-:Y:S01]  /*2060*/  @P0 STG.E.U16 desc[UR36][R10.64+0x2], R12 ;  /* 0x0000020c0a000986 */ /* 0x0007e2000c101524 */
[----:B------:R-:W-:Y:S05]  /*2070*/  @!P2 BRA `(.L_x_35) ;  /* 0x000000000004a947 */ /* 0x000fea0003800000 */
[----:B------:R4:W5:Y:S02]  /*2080*/  LDG.E.LTC128B.U16 R152, desc[UR36][R6.64+0x10] ;  /* 0x0000102406987981 */ /* 0x000964000c1e1520 */
.L_x_35:
[----:B------:R-:W-:Y:S05]  /*2090*/  BSYNC B1 ;  /* 0x0000000000017941 */ /* 0x000fea0003800000 */
.L_x_34:
[----:B---3-5:R-:W-:Y:S01]  /*20a0*/  IMAD.U32 R12, R152, 0x10000, RZ ;  /* 0x00010000980c7824 */ /* 0x028fe200078e00ff */
        /* <DEDUP_REMOVED lines=9> */
.L_x_37:
[----:B------:R-:W-:Y:S05]  /*2140*/  BSYNC B1 ;  /* 0x0000000000017941 */ /* 0x000fea0003800000 */
.L_x_36:
[----:B-----5:R-:W-:Y:S01]  /*2150*/  IMAD.U32 R12, R152, 0x10000, RZ ;  /* 0x00010000980c7824 */ /* 0x020fe200078e00ff */
[----:B------:R-:W-:Y:S01]  /*2160*/  ISETP.GT.AND P1, PT, R0, 0x8, P1 ;  /* 0x000000080000780c */ /* 0x000fe20000f24270 */
[----:B------:R-:W-:Y:S02]  /*2170*/  BSSY B1, `(.L_x_38) ;  /* 0x0000007000017945 */ /* 0x000fe40003800000 */
[----:B------:R-:W-:-:S04]  /*2180*/  FMUL R12, R12, R155 ;  /* 0x0000009b0c0c7220 */ /* 0x000fc80000400000 */
[----:B------:R-:W-:-:S05]  /*2190*/  FFMA R12, R29, R154, R12 ;  /* 0x0000009a1d0c7223 */ /* 0x000fca000000000c */
[----:B------:R-:W-:-:S05]  /*21a0*/  F2FP.BF16.F32.PACK_AB R12, RZ, R12 ;  /* 0x0000000cff0c723e */ /* 0x000fca00000010ff */
[----:B------:R0:W-:Y:S01]  /*21b0*/  @P3 STG.E.U16 desc[UR36][R4.64+0x12], R12 ;  /* 0x0000120c04003986 */ /* 0x0001e2000c101524 */
[----:B------:R-:W-:Y:S05]  /*21c0*/  @!P1 BRA `(.L_x_39) ;  /* 0x0000000000049947 */ /* 0x000fea0003800000 */
[----:B------:R0:W5:Y:S02]  /*21d0*/  LDG.E.LTC128B.U16 R152, desc[UR36][R8.64+0x10] ;  /* 0x0000102408987981 */ /* 0x000164000c1e1520 */
.L_x_39:
[----:B------:R-:W-:Y:S05]  /*21e0*/  BSYNC B1 ;  /* 0x0000000000017941 */ /* 0x000fea0003800000 */
.L_x_38:
[----:B0----5:R-:W-:Y:S01]  /*21f0*/  IMAD.U32 R12, R152, 0x10000, RZ ;  /* 0x00010000980c7824 */ /* 0x021fe200078e00ff */
[----:B------:R-:W-:Y:S01]  /*2200*/  ISETP.GT.AND P0, PT, R0, 0x8, P0 ;  /* 0x000000080000780c */ /* 0x000fe20000704270 */
[----:B------:R-:W-:Y:S02]  /*2210*/  BSSY B1, `(.L_x_40) ;  /* 0x0000007000017945 */ /* 0x000fe40003800000 */
[----:B---3--:R-:W-:-:S04]  /*2220*/  FMUL R13, R12, R155 ;  /* 0x0000009b0c0d7220 */ /* 0x008fc80000400000 */
[----:B------:R-:W-:-:S05]  /*2230*/  FFMA R13, R30, R154, R13 ;  /* 0x0000009a1e0d7223 */ /* 0x000fca000000000d */
[----:B------:R-:W-:-:S05]  /*2240*/  F2FP.BF16.F32.PACK_AB R13, RZ, R13 ;  /* 0x0000000dff0d723e */ /* 0x000fca00000010ff */
[----:B------:R0:W-:Y:S01]  /*2250*/  @P1 STG.E.U16 desc[UR36][R10.64+0x10], R13 ;  /* 0x0000100d0a001986 */ /* 0x0001e2000c101524 */
[----:B------:R-:W-:Y:S05]  /*2260*/  @!P0 BRA `(.L_x_41) ;  /* 0x0000000000048947 */ /* 0x000fea0003800000 */
[----:B------:R3:W5:Y:S02]  /*2270*/  LDG.E.LTC128B.U16 R152, desc[UR36][R8.64+0x12] ;  /* 0x0000122408987981 */ /* 0x000764000c1e1520 */
.L_x_41:
[----:B------:R-:W-:Y:S05]  /*2280*/  BSYNC B1 ;  /* 0x0000000000017941 */ /* 0x000fea0003800000 */
.L_x_40:
        /* <DEDUP_REMOVED lines=10> */
.L_x_43:
[----:B------:R-:W-:Y:S05]  /*2330*/  BSYNC B1 ;  /* 0x0000000000017941 */ /* 0x000fea0003800000 */
.L_x_42:
[----:B0----5:R-:W-:Y:S01]  /*2340*/  IMAD.U32 R12, R152, 0x10000, RZ ;  /* 0x00010000980c7824 */ /* 0x021fe200078e00ff */
        /* <DEDUP_REMOVED lines=9> */
.L_x_45:
[----:B------:R-:W-:Y:S05]  /*23e0*/  BSYNC B1 ;  /* 0x0000000000017941 */ /* 0x000fea0003800000 */
.L_x_44:
        /* <DEDUP_REMOVED lines=9> */
.L_x_47:
[----:B------:R-:W-:Y:S05]  /*2480*/  BSYNC B1 ;  /* 0x0000000000017941 */ /* 0x000fea0003800000 */
.L_x_46:
[----:B0----5:R-:W-:Y:S01]  /*2490*/  IMAD.U32 R12, R152, 0x10000, RZ ;  /* 0x00010000980c7824 */ /* 0x021fe200078e00ff */
        /* <DEDUP_REMOVED lines=8> */
.L_x_49:
[----:B------:R-:W-:Y:S05]  /*2520*/  BSYNC B1 ;  /* 0x0000000000017941 */ /* 0x000fea0003800000 */
.L_x_48:
        /* <DEDUP_REMOVED lines=10> */
.L_x_51:
[----:B------:R-:W-:Y:S05]  /*25d0*/  BSYNC B1 ;  /* 0x0000000000017941 */ /* 0x000fea0003800000 */
.L_x_50:
        /* <DEDUP_REMOVED lines=10> */
.L_x_53:
[----:B------:R-:W-:Y:S05]  /*2680*/  BSYNC B1 ;  /* 0x0000000000017941 */ /* 0x000fea0003800000 */
.L_x_52:
        /* <DEDUP_REMOVED lines=9> */
.L_x_55:
[----:B------:R-:W-:Y:S05]  /*2720*/  BSYNC B1 ;  /* 0x0000000000017941 */ /* 0x000fea0003800000 */
.L_x_54:
        /* <DEDUP_REMOVED lines=9> */
.L_x_57:
[----:B------:R-:W-:Y:S05]  /*27c0*/  BSYNC B1 ;  /* 0x0000000000017941 */ /* 0x000fea0003800000 */
.L_x_56:
        /* <DEDUP_REMOVED lines=10> */
.L_x_59:
[----:B------:R-:W-:Y:S05]  /*2870*/  BSYNC B1 ;  /* 0x0000000000017941 */ /* 0x000fea0003800000 */
.L_x_58:
        /* <DEDUP_REMOVED lines=10> */
.L_x_61:
[----:B------:R-:W-:Y:S05]  /*2920*/  BSYNC B1 ;  /* 0x0000000000017941 */ /* 0x000fea0003800000 */
.L_x_60:
        /* <DEDUP_REMOVED lines=9> */
.L_x_63:
[----:B------:R-:W-:Y:S05]  /*29c0*/  BSYNC B1 ;  /* 0x0000000000017941 */ /* 0x000fea0003800000 */
.L_x_62:
        /* <DEDUP_REMOVED lines=9> */
.L_x_65:
[----:B------:R-:W-:Y:S05]  /*2a60*/  BSYNC B1 ;  /* 0x0000000000017941 */ /* 0x000fea0003800000 */
.L_x_64:
        /* <DEDUP_REMOVED lines=10> */
.L_x_67:
[----:B------:R-:W-:Y:S05]  /*2b10*/  BSYNC B1 ;  /* 0x0000000000017941 */ /* 0x000fea0003800000 */
.L_x_66:
        /* <DEDUP_REMOVED lines=10> */
.L_x_69:
[----:B------:R-:W-:Y:S05]  /*2bc0*/  BSYNC B1 ;  /* 0x0000000000017941 */ /* 0x000fea0003800000 */
.L_x_68:
        /* <DEDUP_REMOVED lines=9> */
.L_x_71:
[----:B------:R-:W-:Y:S05]  /*2c60*/  BSYNC B1 ;  /* 0x0000000000017941 */ /* 0x000fea0003800000 */
.L_x_70:
        /* <DEDUP_REMOVED lines=9> */
.L_x_73:
[----:B------:R-:W-:Y:S05]  /*2d00*/  BSYNC B1 ;  /* 0x0000000000017941 */ /* 0x000fea0003800000 */
.L_x_72:
        /* <DEDUP_REMOVED lines=10> */
.L_x_75:
[----:B------:R-:W-:Y:S05]  /*2db0*/  BSYNC B1 ;  /* 0x0000000000017941 */ /* 0x000fea0003800000 */
.L_x_74:
        /* <DEDUP_REMOVED lines=10> */
.L_x_77:
[----:B------:R-:W-:Y:S05]  /*2e60*/  BSYNC B1 ;  /* 0x0000000000017941 */ /* 0x000fea0003800000 */
.L_x_76:
        /* <DEDUP_REMOVED lines=9> */
.L_x_79:
[----:B------:R-:W-:Y:S05]  /*2f00*/  BSYNC B1 ;  /* 0x0000000000017941 */ /* 0x000fea0003800000 */
.L_x_78:
        /* <DEDUP_REMOVED lines=9> */
.L_x_81:
[----:B------:R-:W-:Y:S05]  /*2fa0*/  BSYNC B1 ;  /* 0x0000000000017941 */ /* 0x000fea0003800000 */
.L_x_80:
        /* <DEDUP_REMOVED lines=10> */
.L_x_83:
[----:B------:R-:W-:Y:S05]  /*3050*/  BSYNC B1 ;  /* 0x0000000000017941 */ /* 0x000fea0003800000 */
.L_x_82:
        /* <DEDUP_REMOVED lines=10> */
.L_x_85:
[----:B------:R-:W-:Y:S05]  /*3100*/  BSYNC B1 ;  /* 0x0000000000017941 */ /* 0x000fea0003800000 */
.L_x_84:
        /* <DEDUP_REMOVED lines=9> */
.L_x_87:
[----:B------:R-:W-:Y:S05]  /*31a0*/  BSYNC B1 ;  /* 0x0000000000017941 */ /* 0x000fea0003800000 */
.L_x_86:
        /* <DEDUP_REMOVED lines=9> */
.L_x_89:
[----:B------:R-:W-:Y:S05]  /*3240*/  BSYNC B1 ;  /* 0x0000000000017941 */ /* 0x000fea0003800000 */
.L_x_88:
        /* <DEDUP_REMOVED lines=10> */
.L_x_91:
[----:B------:R-:W-:Y:S05]  /*32f0*/  BSYNC B1 ;  /* 0x0000000000017941 */ /* 0x000fea0003800000 */
.L_x_90:
        /* <DEDUP_REMOVED lines=10> */
.L_x_93:
[----:B------:R-:W-:Y:S05]  /*33a0*/  BSYNC B1 ;  /* 0x0000000000017941 */ /* 0x000fea0003800000 */
.L_x_92:
        /* <DEDUP_REMOVED lines=9> */
.L_x_95:
[----:B------:R-:W-:Y:S05]  /*3440*/  BSYNC B1 ;  /* 0x0000000000017941 */ /* 0x000fea0003800000 */
.L_x_94:
        /* <DEDUP_REMOVED lines=9> */
.L_x_97:
[----:B------:R-:W-:Y:S05]  /*34e0*/  BSYNC B1 ;  /* 0x0000000000017941 */ /* 0x000fea0003800000 */
.L_x_96:
        /* <DEDUP_REMOVED lines=10> */
.L_x_99:
[----:B------:R-:W-:Y:S05]  /*3590*/  BSYNC B1 ;  /* 0x0000000000017941 */ /* 0x000fea0003800000 */
.L_x_98:
        /* <DEDUP_REMOVED lines=10> */
.L_x_101:
[----:B------:R-:W-:Y:S05]  /*3640*/  BSYNC B1 ;  /* 0x0000000000017941 */ /* 0x000fea0003800000 */
.L_x_100:
        /* <DEDUP_REMOVED lines=9> */
.L_x_103:
[----:B------:R-:W-:Y:S05]  /*36e0*/  BSYNC B1 ;  /* 0x0000000000017941 */ /* 0x000fea0003800000 */
.L_x_102:
        /* <DEDUP_REMOVED lines=9> */
.L_x_105:
[----:B------:R-:W-:Y:S05]  /*3780*/  BSYNC B1 ;  /* 0x0000000000017941 */ /* 0x000fea0003800000 */
.L_x_104:
        /* <DEDUP_REMOVED lines=10> */
.L_x_107:
[----:B------:R-:W-:Y:S05]  /*3830*/  BSYNC B1 ;  /* 0x0000000000017941 */ /* 0x000fea0003800000 */
.L_x_106:
        /* <DEDUP_REMOVED lines=10> */
.L_x_109:
[----:B------:R-:W-:Y:S05]  /*38e0*/  BSYNC B1 ;  /* 0x0000000000017941 */ /* 0x000fea0003800000 */
.L_x_108:
        /* <DEDUP_REMOVED lines=9> */
.L_x_111:
[----:B------:R-:W-:Y:S05]  /*3980*/  BSYNC B1 ;  /* 0x0000000000017941 */ /* 0x000fea0003800000 */
.L_x_110:
        /* <DEDUP_REMOVED lines=9> */
.L_x_113:
[----:B------:R-:W-:Y:S05]  /*3a20*/  BSYNC B1 ;  /* 0x0000000000017941 */ /* 0x000fea0003800000 */
.L_x_112:
        /* <DEDUP_REMOVED lines=10> */
.L_x_115:
[----:B------:R-:W-:Y:S05]  /*3ad0*/  BSYNC B1 ;  /* 0x0000000000017941 */ /* 0x000fea0003800000 */
.L_x_114:
        /* <DEDUP_REMOVED lines=10> */
.L_x_117:
[----:B------:R-:W-:Y:S05]  /*3b80*/  BSYNC B1 ;  /* 0x0000000000017941 */ /* 0x000fea0003800000 */
.L_x_116:
        /* <DEDUP_REMOVED lines=9> */
.L_x_119:
[----:B------:R-:W-:Y:S05]  /*3c20*/  BSYNC B1 ;  /* 0x0000000000017941 */ /* 0x000fea0003800000 */
.L_x_118:
        /* <DEDUP_REMOVED lines=9> */
.L_x_121:
[----:B------:R-:W-:Y:S05]  /*3cc0*/  BSYNC B1 ;  /* 0x0000000000017941 */ /* 0x000fea0003800000 */
.L_x_120:
        /* <DEDUP_REMOVED lines=10> */
.L_x_123:
[----:B------:R-:W-:Y:S05]  /*3d70*/  BSYNC B1 ;  /* 0x0000000000017941 */ /* 0x000fea0003800000 */
.L_x_122:
        /* <DEDUP_REMOVED lines=10> */
.L_x_125:
[----:B------:R-:W-:Y:S05]  /*3e20*/  BSYNC B1 ;  /* 0x0000000000017941 */ /* 0x000fea0003800000 */
.L_x_124:
        /* <DEDUP_REMOVED lines=9> */
.L_x_127:
[----:B------:R-:W-:Y:S05]  /*3ec0*/  BSYNC B1 ;  /* 0x0000000000017941 */ /* 0x000fea0003800000 */
.L_x_126:
        /* <DEDUP_REMOVED lines=9> */
.L_x_129:
[----:B------:R-:W-:Y:S05]  /*3f60*/  BSYNC B1 ;  /* 0x0000000000017941 */ /* 0x000fea0003800000 */
.L_x_128:
        /* <DEDUP_REMOVED lines=10> */
.L_x_131:
[----:B------:R-:W-:Y:S05]  /*4010*/  BSYNC B1 ;  /* 0x0000000000017941 */ /* 0x000fea0003800000 */
.L_x_130:
        /* <DEDUP_REMOVED lines=10> */
.L_x_133:
[----:B------:R-:W-:Y:S05]  /*40c0*/  BSYNC B1 ;  /* 0x0000000000017941 */ /* 0x000fea0003800000 */
.L_x_132:
        /* <DEDUP_REMOVED lines=9> */
.L_x_135:
[----:B------:R-:W-:Y:S05]  /*4160*/  BSYNC B1 ;  /* 0x0000000000017941 */ /* 0x000fea0003800000 */
.L_x_134:
        /* <DEDUP_REMOVED lines=9> */
.L_x_137:
[----:B------:R-:W-:Y:S05]  /*4200*/  BSYNC B1 ;  /* 0x0000000000017941 */ /* 0x000fea0003800000 */
.L_x_136:
        /* <DEDUP_REMOVED lines=10> */
.L_x_139:
[----:B------:R-:W-:Y:S05]  /*42b0*/  BSYNC B1 ;  /* 0x0000000000017941 */ /* 0x000fea0003800000 */
.L_x_138:
        /* <DEDUP_REMOVED lines=10> */
.L_x_141:
[----:B------:R-:W-:Y:S05]  /*4360*/  BSYNC B1 ;  /* 0x0000000000017941 */ /* 0x000fea0003800000 */
.L_x_140:
        /* <DEDUP_REMOVED lines=9> */
.L_x_143:
[----:B------:R-:W-:Y:S05]  /*4400*/  BSYNC B1 ;  /* 0x0000000000017941 */ /* 0x000fea0003800000 */
.L_x_142:
        /* <DEDUP_REMOVED lines=9> */
.L_x_145:
[----:B------:R-:W-:Y:S05]  /*44a0*/  BSYNC B1 ;  /* 0x0000000000017941 */ /* 0x000fea0003800000 */
.L_x_144:
        /* <DEDUP_REMOVED lines=10> */
.L_x_147:
[----:B------:R-:W-:Y:S05]  /*4550*/  BSYNC B1 ;  /* 0x0000000000017941 */ /* 0x000fea0003800000 */
.L_x_146:
        /* <DEDUP_REMOVED lines=10> */
.L_x_149:
[----:B------:R-:W-:Y:S05]  /*4600*/  BSYNC B1 ;  /* 0x0000000000017941 */ /* 0x000fea0003800000 */
.L_x_148:
        /* <DEDUP_REMOVED lines=9> */
.L_x_151:
[----:B------:R-:W-:Y:S05]  /*46a0*/  BSYNC B1 ;  /* 0x0000000000017941 */ /* 0x000fea0003800000 */
.L_x_150:
        /* <DEDUP_REMOVED lines=9> */
.L_x_153:
[----:B------:R-:W-:Y:S05]  /*4740*/  BSYNC B1 ;  /* 0x0000000000017941 */ /* 0x000fea0003800000 */
.L_x_152:
        /* <DEDUP_REMOVED lines=10> */
.L_x_155:
[----:B------:R-:W-:Y:S05]  /*47f0*/  BSYNC B1 ;  /* 0x0000000000017941 */ /* 0x000fea0003800000 */
.L_x_154:
        /* <DEDUP_REMOVED lines=10> */
.L_x_157:
[----:B------:R-:W-:Y:S05]  /*48a0*/  BSYNC B1 ;  /* 0x0000000000017941 */ /* 0x000fea0003800000 */
.L_x_156:
        /* <DEDUP_REMOVED lines=9> */
.L_x_159:
[----:B------:R-:W-:Y:S05]  /*4940*/  BSYNC B1 ;  /* 0x0000000000017941 */ /* 0x000fea0003800000 */
.L_x_158:
        /* <DEDUP_REMOVED lines=9> */
.L_x_161:
[----:B------:R-:W-:Y:S05]  /*49e0*/  BSYNC B1 ;  /* 0x0000000000017941 */ /* 0x000fea0003800000 */
.L_x_160:
        /* <DEDUP_REMOVED lines=10> */
.L_x_163:
[----:B------:R-:W-:Y:S05]  /*4a90*/  BSYNC B1 ;  /* 0x0000000000017941 */ /* 0x000fea0003800000 */
.L_x_162:
        /* <DEDUP_REMOVED lines=10> */
.L_x_165:
[----:B------:R-:W-:Y:S05]  /*4b40*/  BSYNC B1 ;  /* 0x0000000000017941 */ /* 0x000fea0003800000 */
.L_x_164:
        /* <DEDUP_REMOVED lines=9> */
.L_x_167:
[----:B------:R-:W-:Y:S05]  /*4be0*/  BSYNC B1 ;  /* 0x0000000000017941 */ /* 0x000fea0003800000 */
.L_x_166:
        /* <DEDUP_REMOVED lines=9> */
.L_x_169:
[----:B------:R-:W-:Y:S05]  /*4c80*/  BSYNC B1 ;  /* 0x0000000000017941 */ /* 0x000fea0003800000 */
.L_x_168:
        /* <DEDUP_REMOVED lines=10> */
.L_x_171:
[----:B------:R-:W-:Y:S05]  /*4d30*/  BSYNC B1 ;  /* 0x0000000000017941 */ /* 0x000fea0003800000 */
.L_x_170:
        /* <DEDUP_REMOVED lines=10> */
.L_x_173:
[----:B------:R-:W-:Y:S05]  /*4de0*/  BSYNC B1 ;  /* 0x0000000000017941 */ /* 0x000fea0003800000 */
.L_x_172:
        /* <DEDUP_REMOVED lines=9> */
.L_x_175:
[----:B------:R-:W-:Y:S05]  /*4e80*/  BSYNC B1 ;  /* 0x0000000000017941 */ /* 0x000fea0003800000 */
.L_x_174:
        /* <DEDUP_REMOVED lines=9> */
.L_x_177:
[----:B------:R-:W-:Y:S05]  /*4f20*/  BSYNC B1 ;  /* 0x0000000000017941 */ /* 0x000fea0003800000 */
.L_x_176:
        /* <DEDUP_REMOVED lines=10> */
.L_x_179:
[----:B------:R-:W-:Y:S05]  /*4fd0*/  BSYNC B1 ;  /* 0x0000000000017941 */ /* 0x000fea0003800000 */
.L_x_178:
        /* <DEDUP_REMOVED lines=10> */
.L_x_181:
[----:B------:R-:W-:Y:S05]  /*5080*/  BSYNC B1 ;  /* 0x0000000000017941 */ /* 0x000fea0003800000 */
.L_x_180:
        /* <DEDUP_REMOVED lines=9> */
.L_x_183:
[----:B------:R-:W-:Y:S05]  /*5120*/  BSYNC B1 ;  /* 0x0000000000017941 */ /* 0x000fea0003800000 */
.L_x_182:
        /* <DEDUP_REMOVED lines=9> */
.L_x_185:
[----:B------:R-:W-:Y:S05]  /*51c0*/  BSYNC B1 ;  /* 0x0000000000017941 */ /* 0x000fea0003800000 */
.L_x_184:
        /* <DEDUP_REMOVED lines=10> */
.L_x_187:
[----:B------:R-:W-:Y:S05]  /*5270*/  BSYNC B1 ;  /* 0x0000000000017941 */ /* 0x000fea0003800000 */
.L_x_186:
        /* <DEDUP_REMOVED lines=10> */
.L_x_189:
[----:B------:R-:W-:Y:S05]  /*5320*/  BSYNC B1 ;  /* 0x0000000000017941 */ /* 0x000fea0003800000 */
.L_x_188:
        /* <DEDUP_REMOVED lines=9> */
.L_x_191:
[----:B------:R-:W-:Y:S05]  /*53c0*/  BSYNC B1 ;  /* 0x0000000000017941 */ /* 0x000fea0003800000 */
.L_x_190:
        /* <DEDUP_REMOVED lines=9> */
.L_x_193:
[----:B------:R-:W-:Y:S05]  /*5460*/  BSYNC B1 ;  /* 0x0000000000017941 */ /* 0x000fea0003800000 */
.L_x_192:
        /* <DEDUP_REMOVED lines=10> */
.L_x_195:
[----:B------:R-:W-:Y:S05]  /*5510*/  BSYNC B1 ;  /* 0x0000000000017941 */ /* 0x000fea0003800000 */
.L_x_194:
        /* <DEDUP_REMOVED lines=10> */
.L_x_197:
[----:B------:R-:W-:Y:S05]  /*55c0*/  BSYNC B1 ;  /* 0x0000000000017941 */ /* 0x000fea0003800000 */
.L_x_196:
        /* <DEDUP_REMOVED lines=9> */
.L_x_199:
[----:B------:R-:W-:Y:S05]  /*5660*/  BSYNC B1 ;  /* 0x0000000000017941 */ /* 0x000fea0003800000 */
.L_x_198:
        /* <DEDUP_REMOVED lines=9> */
.L_x_201:
[----:B------:R-:W-:Y:S05]  /*5700*/  BSYNC B1 ;  /* 0x0000000000017941 */ /* 0x000fea0003800000 */
.L_x_200:
        /* <DEDUP_REMOVED lines=10> */
.L_x_203:
[----:B------:R-:W-:Y:S05]  /*57b0*/  BSYNC B1 ;  /* 0x0000000000017941 */ /* 0x000fea0003800000 */
.L_x_202:
        /* <DEDUP_REMOVED lines=10> */
.L_x_205:
[----:B------:R-:W-:Y:S05]  /*5860*/  BSYNC B1 ;  /* 0x0000000000017941 */ /* 0x000fea0003800000 */
.L_x_204:
        /* <DEDUP_REMOVED lines=9> */
.L_x_207:
[----:B------:R-:W-:Y:S05]  /*5900*/  BSYNC B1 ;  /* 0x0000000000017941 */ /* 0x000fea0003800000 */
.L_x_206:
        /* <DEDUP_REMOVED lines=9> */
.L_x_209:
[----:B------:R-:W-:Y:S05]  /*59a0*/  BSYNC B1 ;  /* 0x0000000000017941 */ /* 0x000fea0003800000 */
.L_x_208:
        /* <DEDUP_REMOVED lines=10> */
.L_x_211:
[----:B------:R-:W-:Y:S05]  /*5a50*/  BSYNC B1 ;  /* 0x0000000000017941 */ /* 0x000fea0003800000 */
.L_x_210:
        /* <DEDUP_REMOVED lines=10> */
.L_x_213:
[----:B------:R-:W-:Y:S05]  /*5b00*/  BSYNC B1 ;  /* 0x0000000000017941 */ /* 0x000fea0003800000 */
.L_x_212:
        /* <DEDUP_REMOVED lines=9> */
.L_x_215:
[----:B------:R-:W-:Y:S05]  /*5ba0*/  BSYNC B1 ;  /* 0x0000000000017941 */ /* 0x000fea0003800000 */
.L_x_214:
        /* <DEDUP_REMOVED lines=9> */
.L_x_217:
[----:B------:R-:W-:Y:S05]  /*5c40*/  BSYNC B1 ;  /* 0x0000000000017941 */ /* 0x000fea0003800000 */
.L_x_216:
        /* <DEDUP_REMOVED lines=10> */
.L_x_219:
[----:B------:R-:W-:Y:S05]  /*5cf0*/  BSYNC B1 ;  /* 0x0000000000017941 */ /* 0x000fea0003800000 */
.L_x_218:
        /* <DEDUP_REMOVED lines=10> */
.L_x_221:
[----:B------:R-:W-:Y:S05]  /*5da0*/  BSYNC B1 ;  /* 0x0000000000017941 */ /* 0x000fea0003800000 */
.L_x_220:
        /* <DEDUP_REMOVED lines=9> */
.L_x_223:
[----:B------:R-:W-:Y:S05]  /*5e40*/  BSYNC B1 ;  /* 0x0000000000017941 */ /* 0x000fea0003800000 */
.L_x_222:
        /* <DEDUP_REMOVED lines=9> */
.L_x_225:
[----:B------:R-:W-:Y:S05]  /*5ee0*/  BSYNC B1 ;  /* 0x0000000000017941 */ /* 0x000fea0003800000 */
.L_x_224:
        /* <DEDUP_REMOVED lines=10> */
.L_x_227:
[----:B------:R-:W-:Y:S05]  /*5f90*/  BSYNC B1 ;  /* 0x0000000000017941 */ /* 0x000fea0003800000 */
.L_x_226:
        /* <DEDUP_REMOVED lines=10> */
.L_x_229:
[----:B------:R-:W-:Y:S05]  /*6040*/  BSYNC B1 ;  /* 0x0000000000017941 */ /* 0x000fea0003800000 */
.L_x_228:
        /* <DEDUP_REMOVED lines=9> */
.L_x_231:
[----:B------:R-:W-:Y:S05]  /*60e0*/  BSYNC B1 ;  /* 0x0000000000017941 */ /* 0x000fea0003800000 */
.L_x_230:
        /* <DEDUP_REMOVED lines=9> */
.L_x_233:
[----:B------:R-:W-:Y:S05]  /*6180*/  BSYNC B1 ;  /* 0x0000000000017941 */ /* 0x000fea0003800000 */
.L_x_232:
        /* <DEDUP_REMOVED lines=10> */
.L_x_235:
[----:B------:R-:W-:Y:S05]  /*6230*/  BSYNC B1 ;  /* 0x0000000000017941 */ /* 0x000fea0003800000 */
.L_x_234:
        /* <DEDUP_REMOVED lines=10> */
.L_x_237:
[----:B------:R-:W-:Y:S05]  /*62e0*/  BSYNC B1 ;  /* 0x0000000000017941 */ /* 0x000fea0003800000 */
.L_x_236:
        /* <DEDUP_REMOVED lines=9> */
.L_x_239:
[----:B------:R-:W-:Y:S05]  /*6380*/  BSYNC B1 ;  /* 0x0000000000017941 */ /* 0x000fea0003800000 */
.L_x_238:
        /* <DEDUP_REMOVED lines=9> */
.L_x_241:
[----:B------:R-:W-:Y:S05]  /*6420*/  BSYNC B1 ;  /* 0x0000000000017941 */ /* 0x000fea0003800000 */
.L_x_240:
        /* <DEDUP_REMOVED lines=10> */
.L_x_243:
[----:B------:R-:W-:Y:S05]  /*64d0*/  BSYNC B1 ;  /* 0x0000000000017941 */ /* 0x000fea0003800000 */
.L_x_242:
        /* <DEDUP_REMOVED lines=10> */
.L_x_245:
[----:B------:R-:W-:Y:S05]  /*6580*/  BSYNC B1 ;  /* 0x0000000000017941 */ /* 0x000fea0003800000 */
.L_x_244:
        /* <DEDUP_REMOVED lines=9> */
.L_x_247:
[----:B------:R-:W-:Y:S05]  /*6620*/  BSYNC B1 ;  /* 0x0000000000017941 */ /* 0x000fea0003800000 */
.L_x_246:
        /* <DEDUP_REMOVED lines=9> */
.L_x_249:
[----:B------:R-:W-:Y:S05]  /*66c0*/  BSYNC B1 ;  /* 0x0000000000017941 */ /* 0x000fea0003800000 */
.L_x_248:
        /* <DEDUP_REMOVED lines=10> */
.L_x_251:
[----:B------:R-:W-:Y:S05]  /*6770*/  BSYNC B1 ;  /* 0x0000000000017941 */ /* 0x000fea0003800000 */
.L_x_250:
        /* <DEDUP_REMOVED lines=10> */
.L_x_253:
[----:B------:R-:W-:Y:S05]  /*6820*/  BSYNC B1 ;  /* 0x0000000000017941 */ /* 0x000fea0003800000 */
.L_x_252:
        /* <DEDUP_REMOVED lines=9> */
.L_x_255:
[----:B------:R-:W-:Y:S05]  /*68c0*/  BSYNC B1 ;  /* 0x0000000000017941 */ /* 0x000fea0003800000 */
.L_x_254:
        /* <DEDUP_REMOVED lines=9> */
.L_x_257:
[----:B------:R-:W-:Y:S05]  /*6960*/  BSYNC B1 ;  /* 0x0000000000017941 */ /* 0x000fea0003800000 */
.L_x_256:
        /* <DEDUP_REMOVED lines=10> */
.L_x_259:
[----:B------:R-:W-:Y:S05]  /*6a10*/  BSYNC B1 ;  /* 0x0000000000017941 */ /* 0x000fea0003800000 */
.L_x_258:
        /* <DEDUP_REMOVED lines=10> */
.L_x_261:
[----:B------:R-:W-:Y:S05]  /*6ac0*/  BSYNC B1 ;  /* 0x0000000000017941 */ /* 0x000fea0003800000 */
.L_x_260:
        /* <DEDUP_REMOVED lines=9> */
.L_x_263:
[----:B------:R-:W-:Y:S05]  /*6b60*/  BSYNC B1 ;  /* 0x0000000000017941 */ /* 0x000fea0003800000 */
.L_x_262:
        /* <DEDUP_REMOVED lines=9> */
.L_x_265:
[----:B------:R-:W-:Y:S05]  /*6c00*/  BSYNC B1 ;  /* 0x0000000000017941 */ /* 0x000fea0003800000 */
.L_x_264:
        /* <DEDUP_REMOVED lines=10> */
.L_x_267:
[----:B------:R-:W-:Y:S05]  /*6cb0*/  BSYNC B1 ;  /* 0x0000000000017941 */ /* 0x000fea0003800000 */
.L_x_266:
        /* <DEDUP_REMOVED lines=10> */
.L_x_269:
[----:B------:R-:W-:Y:S05]  /*6d60*/  BSYNC B1 ;  /* 0x0000000000017941 */ /* 0x000fea0003800000 */
.L_x_268:
        /* <DEDUP_REMOVED lines=9> */
.L_x_271:
[----:B------:R-:W-:Y:S05]  /*6e00*/  BSYNC B1 ;  /* 0x0000000000017941 */ /* 0x000fea0003800000 */
.L_x_270:
        /* <DEDUP_REMOVED lines=9> */
.L_x_273:
[----:B------:R-:W-:Y:S05]  /*6ea0*/  BSYNC B1 ;  /* 0x0000000000017941 */ /* 0x000fea0003800000 */
.L_x_272:
        /* <DEDUP_REMOVED lines=10> */
.L_x_275:
[----:B------:R-:W-:Y:S05]  /*6f50*/  BSYNC B1 ;  /* 0x0000000000017941 */ /* 0x000fea0003800000 */
.L_x_274:
        /* <DEDUP_REMOVED lines=10> */
.L_x_277:
[----:B------:R-:W-:Y:S05]  /*7000*/  BSYNC B1 ;  /* 0x0000000000017941 */ /* 0x000fea0003800000 */
.L_x_276:
[----:B01--45:R-:W-:Y:S01]  /*7010*/  IMAD.U32 R6, R152, 0x10000, RZ ;  /* 0x0001000098067824 */ /* 0x033fe200078e00ff */
        /* <DEDUP_REMOVED lines=8> */
.L_x_279:
[----:B------:R-:W-:Y:S05]  /*70a0*/  BSYNC B1 ;  /* 0x0000000000017941 */ /* 0x000fea0003800000 */
.L_x_278:
[----:B0-2--5:R-:W-:Y:S01]  /*70b0*/  IMAD.U32 R4, R152, 0x10000, RZ ;  /* 0x0001000098047824 */ /* 0x025fe200078e00ff */
[----:B------:R-:W-:Y:S01]  /*70c0*/  ISETP.GT.AND P0, PT, R0, 0x8, P0 ;  /* 0x000000080000780c */ /* 0x000fe20000704270 */
[----:B------:R-:W-:Y:S01]  /*70d0*/  @P1 IMAD.MOV.U32 R5, RZ, RZ, R11 ;  /* 0x000000ffff051224 */ /* 0x000fe200078e000b */
[----:B------:R-:W-:Y:S01]  /*70e0*/  BSSY B1, `(.L_x_280) ;  /* 0x0000008000017945 */ /* 0x000fe20003800000 */
[----:B------:R-:W-:Y:S01]  /*70f0*/  FMUL R3, R4, R155 ;  /* 0x0000009b04037220 */ /* 0x000fe20000400000 */
[----:B------:R-:W-:-:S03]  /*7100*/  @P1 IMAD.MOV.U32 R4, RZ, RZ, R10 ;  /* 0x000000ffff041224 */ /* 0x000fc600078e000a */
[----:B------:R-:W-:-:S05]  /*7110*/  FFMA R3, R150, R154, R3 ;  /* 0x0000009a96037223 */ /* 0x000fca0000000003 */
[----:B------:R-:W-:-:S05]  /*7120*/  F2FP.BF16.F32.PACK_AB R3, RZ, R3 ;  /* 0x00000003ff03723e */ /* 0x000fca00000010ff */
[----:B------:R0:W-:Y:S01]  /*7130*/  @P1 STG.E.U16 desc[UR36][R4.64+0x1f0], R3 ;  /* 0x0001f00304001986 */ /* 0x0001e2000c101524 */
[----:B------:R-:W-:Y:S05]  /*7140*/  @!P0 BRA `(.L_x_281) ;  /* 0x0000000000048947 */ /* 0x000fea0003800000 */
[----:B------:R2:W5:Y:S02]  /*7150*/  LDG.E.LTC128B.U16 R152, desc[UR36][R8.64+0x1f2] ;  /* 0x0001f22408987981 */ /* 0x000564000c1e1520 */
.L_x_281:
[----:B------:R-:W-:Y:S05]  /*7160*/  BSYNC B1 ;  /* 0x0000000000017941 */ /* 0x000fea0003800000 */
.L_x_280:
[----:B------:R-:W-:Y:S05]  /*7170*/  @!P0 BRA `(.L_x_282) ;  /* 0x0000002400308947 */ /* 0x000fea0003800000 */
[----:B-----5:R-:W-:-:S04]  /*7180*/  IMAD.U32 R152, R152, 0x10000, RZ ;  /* 0x0001000098987824 */ /* 0x020fc800078e00ff */
[----:B------:R-:W-:-:S04]  /*7190*/  FMUL R152, R152, R155 ;  /* 0x0000009b98987220 */ /* 0x000fc80000400000 */
[----:B------:R-:W-:-:S05]  /*71a0*/  FFMA R152, R151, R154, R152 ;  /* 0x0000009a97987223 */ /* 0x000fca0000000098 */
[----:B------:R-:W-:-:S05]  /*71b0*/  F2FP.BF16.F32.PACK_AB R152, RZ, R152 ;  /* 0x00000098ff98723e */ /* 0x000fca00000010ff */
[----:B------:R4:W-:Y:S01]  /*71c0*/  STG.E.U16 desc[UR36][R10.64+0x1f2], R152 ;  /* 0x0001f2980a007986 */ /* 0x0009e2000c101524 */
[----:B------:R-:W-:Y:S05]  /*71d0*/  BRA `(.L_x_282) ;  /* 0x0000002400187947 */ /* 0x000fea0003800000 */
.L_x_29:
[----:B------:R-:W-:Y:S01]  /*71e0*/  ISETP.GT.AND P0, PT, R3, 0x1, PT ;  /* 0x000000010300780c */ /* 0x000fe20003f04270 */
[----:B------:R-:W-:Y:S01]  /*71f0*/  ULDC.64 UR4, c[0x0][0x5c0] ;  /* 0x0001700000047ab9 */ /* 0x000fe20000000a00 */
[-C--:B------:R-:W-:Y:S01]  /*7200*/  FMUL R24, R24, R154.reuse ;  /* 0x0000009a18187220 */ /* 0x080fe20000400000 */
[-C--:B------:R-:W-:Y:S01]  /*7210*/  FMUL R25, R25, R154.reuse ;  /* 0x0000009a19197220 */ /* 0x080fe20000400000 */
[----:B------:R-:W-:Y:S01]  /*7220*/  ISETP.GT.AND P3, PT, R0, RZ, P0 ;  /* 0x000000ff0000720c */ /* 0x000fe20000764270 */
[-C--:B------:R-:W-:Y:S01]  /*7230*/  FMUL R26, R26, R154.reuse ;  /* 0x0000009a1a1a7220 */ /* 0x080fe20000400000 */
[----:B------:R-:W-:Y:S01]  /*7240*/  LEA R4, P4, R160, UR4, 0x1 ;  /* 0x00000004a0047c11 */ /* 0x000fe2000f8808ff */
[----:B------:R-:W-:Y:S01]  /*7250*/  FMUL R27, R27, R154 ;  /* 0x0000009a1b1b7220 */ /* 0x000fe20000400000 */
[----:B------:R-:W-:Y:S01]  /*7260*/  F2FP.BF16.F32.PACK_AB R24, RZ, R24 ;  /* 0x00000018ff18723e */ /* 0x000fe200000010ff */
[-C--:B------:R-:W-:Y:S01]  /*7270*/  FMUL R28, R28, R154.reuse ;  /* 0x0000009a1c1c7220 */ /* 0x080fe20000400000 */
[----:B------:R-:W-:Y:S01]  /*7280*/  LEA.HI.X R5, R160, UR5, R169, 0x1, P4 ;  /* 0x00000005a0057c11 */ /* 0x000fe2000a0f0ca9 */
[-C--:B------:R-:W-:Y:S01]  /*7290*/  FMUL R29, R29, R154.reuse ;  /* 0x0000009a1d1d7220 */ /* 0x080fe20000400000 */
[----:B------:R-:W-:Y:S01]  /*72a0*/  F2FP.BF16.F32.PACK_AB R25, RZ, R25 ;  /* 0x00000019ff19723e */ /* 0x000fe200000010ff */
[-C--:B------:R-:W-:Y:S01]  /*72b0*/  FMUL R30, R30, R154.reuse ;  /* 0x0000009a1e1e7220 */ /* 0x080fe20000400000 */
[----:B------:R-:W-:Y:S01]  /*72c0*/  SHF.L.U64.HI R11, R10, 0x4, R11 ;  /* 0x000000040a0b7819 */ /* 0x000fe2000001020b */
[----:B------:R-:W-:Y:S01]  /*72d0*/  @P1 STG.E.U16 desc[UR36][R4.64], R24 ;  /* 0x0000001804001986 */ /* 0x000fe2000c101524 */
[----:B------:R-:W-:Y:S01]  /*72e0*/  ISETP.GT.AND P1, PT, R3, 0x8, PT ;  /* 0x000000080300780c */ /* 0x000fe20003f24270 */
[----:B------:R-:W-:Y:S01]  /*72f0*/  FMUL R31, R31, R154 ;  /* 0x0000009a1f1f7220 */ /* 0x000fe20000400000 */
[----:B------:R-:W-:Y:S01]  /*7300*/  ISETP.GT.AND P4, PT, R0, 0x8, P0 ;  /* 0x000000080000780c */ /* 0x000fe20000784270 */
[----:B------:R-:W-:Y:S01]  /*7310*/  @P3 STG.E.U16 desc[UR36][R4.64+0x2], R25 ;  /* 0x0000021904003986 */ /* 0x000fe2000c101524 */
[----:B------:R-:W-:Y:S01]  /*7320*/  LEA R6, P3, R10, R4, 0x4 ;  /* 0x000000040a067211 */ /* 0x000fe200078620ff */
[-C--:B------:R-:W-:Y:S01]  /*7330*/  FMUL R32, R32, R154.reuse ;  /* 0x0000009a20207220 */ /* 0x080fe20000400000 */
[C---:B------:R-:W-:Y:S01]  /*7340*/  ISETP.GT.AND P2, PT, R0.reuse, 0x8, P2 ;  /* 0x000000080000780c */ /* 0x040fe20001744270 */
[-C--:B------:R-:W-:Y:S01]  /*7350*/  FMUL R33, R33, R154.reuse ;  /* 0x0000009a21217220 */ /* 0x080fe20000400000 */
[----:B------:R-:W-:Y:S01]  /*7360*/  ISETP.GT.AND P0, PT, R3, 0x9, PT ;  /* 0x000000090300780c */ /* 0x000fe20003f04270 */
[----:B------:R-:W-:Y:S01]  /*7370*/  IMAD.X R7, R11, 0x1, R5, P3 ;  /* 0x000000010b077824 */ /* 0x000fe200018e0605 */
[----:B------:R-:W-:Y:S01]  /*7380*/  ISETP.GT.AND P5, PT, R0, RZ, P1 ;  /* 0x000000ff0000720c */ /* 0x000fe20000fa4270 */
[-C--:B------:R-:W-:Y:S01]  /*7390*/  FMUL R34, R34, R154.reuse ;  /* 0x0000009a22227220 */ /* 0x080fe20000400000 */
[----:B------:R-:W-:Y:S01]  /*73a0*/  ISETP.GT.AND P3, PT, R0, RZ, P0 ;  /* 0x000000ff0000720c */ /* 0x000fe20000764270 */
[----:B------:R-:W-:Y:S01]  /*73b0*/  FMUL R35, R35, R154 ;  /* 0x0000009a23237220 */ /* 0x000fe20000400000 */
[----:B------:R-:W-:Y:S01]  /*73c0*/  F2FP.BF16.F32.PACK_AB R26, RZ, R26 ;  /* 0x0000001aff1a723e */ /* 0x000fe200000010ff */
[-C--:B------:R-:W-:Y:S01]  /*73d0*/  FMUL R36, R36, R154.reuse ;  /* 0x0000009a24247220 */ /* 0x080fe20000400000 */
[----:B------:R-:W-:Y:S01]  /*73e0*/  F2FP.BF16.F32.PACK_AB R27, RZ, R27 ;  /* 0x0000001bff1b723e */ /* 0x000fe200000010ff */
[----:B------:R-:W-:Y:S01]  /*73f0*/  FMUL R37, R37, R154 ;  /* 0x0000009a25257220 */ /* 0x000fe20000400000 */
[----:B------:R-:W-:Y:S01]  /*7400*/  F2FP.BF16.F32.PACK_AB R28, RZ, R28 ;  /* 0x0000001cff1c723e */ /* 0x000fe200000010ff */
[----:B------:R-:W-:Y:S01]  /*7410*/  @P2 STG.E.U16 desc[UR36][R6.64], R26 ;  /* 0x0000001a06002986 */ /* 0x000fe2000c101524 */
[----:B------:R-:W-:Y:S01]  /*7420*/  F2FP.BF16.F32.PACK_AB R29, RZ, R29 ;  /* 0x0000001dff1d723e */ /* 0x000fe200000010ff */
[-C--:B------:R-:W-:Y:S01]  /*7430*/  FMUL R38, R38, R154.reuse ;  /* 0x0000009a26267220 */ /* 0x080fe20000400000 */
[C---:B------:R-:W-:Y:S01]  /*7440*/  ISETP.GT.AND P2, PT, R0.reuse, 0x8, P1 ;  /* 0x000000080000780c */ /* 0x040fe20000f44270 */
[----:B------:R-:W-:Y:S01]  /*7450*/  @P4 STG.E.U16 desc[UR36][R6.64+0x2], R27 ;  /* 0x0000021b06004986 */ /* 0x000fe2000c101524 */
[----:B------:R-:W-:Y:S01]  /*7460*/  ISETP.GT.AND P1, PT, R3, 0x10, PT ;  /* 0x000000100300780c */ /* 0x000fe20003f24270 */
[----:B------:R-:W-:Y:S01]  /*7470*/  FMUL R39, R39, R154 ;  /* 0x0000009a27277220 */ /* 0x000fe20000400000 */
[----:B------:R-:W-:Y:S01]  /*7480*/  F2FP.BF16.F32.PACK_AB R30, RZ, R30 ;  /* 0x0000001eff1e723e */ /* 0x000fe200000010ff */
[----:B------:R-:W-:Y:S01]  /*7490*/  @P5 STG.E.U16 desc[UR36][R4.64+0x10], R28 ;  /* 0x0000101c04005986 */ /* 0x000fe2000c101524 */
[----:B------:R-:W-:Y:S01]  /*74a0*/  ISETP.GT.AND P4, PT, R0, RZ, P1 ;  /* 0x000000ff0000720c */ /* 0x000fe20000f84270 */
[-C--:B------:R-:W-:Y:S01]  /*74b0*/  FMUL R40, R40, R154.reuse ;  /* 0x0000009a28287220 */ /* 0x080fe20000400000 */
[----:B------:R-:W-:Y:S01]  /*74c0*/  F2FP.BF16.F32.PACK_AB R31, RZ, R31 ;  /* 0x0000001fff1f723e */ /* 0x000fe200000010ff */
[----:B------:R-:W-:Y:S01]  /*74d0*/  @P3 STG.E.U16 desc[UR36][R4.64+0x12], R29 ;  /* 0x0000121d04003986 */ /* 0x000fe2000c101524 */
[----:B------:R-:W-:Y:S01]  /*74e0*/  ISETP.GT.AND P3, PT, R0, 0x8, P0 ;  /* 0x000000080000780c */ /* 0x000fe20000764270 */
[----:B------:R-:W-:Y:S01]  /*74f0*/  FMUL R41, R41, R154 ;  /* 0x0000009a29297220 */ /* 0x000fe20000400000 */
[----:B------:R-:W-:Y:S01]  /*7500*/  ISETP.GT.AND P0, PT, R3, 0x11, PT ;  /* 0x000000110300780c */ /* 0x000fe20003f04270 */
[----:B------:R-:W-:Y:S01]  /*7510*/  @P2 STG.E.U16 desc[UR36][R6.64+0x10], R30 ;  /* 0x0000101e06002986 */ /* 0x000fe2000c101524 */
[----:B------:R-:W-:Y:S01]  /*7520*/  F2FP.BF16.F32.PACK_AB R32, RZ, R32 ;  /* 0x00000020ff20723e */ /* 0x000fe200000010ff */
[-C--:B------:R-:W-:Y:S01]  /*7530*/  FMUL R42, R42, R154.reuse ;  /* 0x0000009a2a2a7220 */ /* 0x080fe20000400000 */
[C---:B------:R-:W-:Y:S01]  /*7540*/  ISETP.GT.AND P5, PT, R0.reuse, RZ, P0 ;  /* 0x000000ff0000720c */ /* 0x040fe200007a4270 */
[-C--:B------:R-:W-:Y:S01]  /*7550*/  FMUL R43, R43, R154.reuse ;  /* 0x0000009a2b2b7220 */ /* 0x080fe20000400000 */
[----:B------:R-:W-:Y:S01]  /*7560*/  ISETP.GT.AND P2, PT, R0, 0x8, P1 ;  /* 0x000000080000780c */ /* 0x000fe20000f44270 */
[-C--:B------:R-:W-:Y:S01]  /*7570*/  FMUL R44, R44, R154.reuse ;  /* 0x0000009a2c2c7220 */ /* 0x080fe20000400000 */
[----:B------:R-:W-:Y:S01]  /*7580*/  ISETP.GT.AND P1, PT, R3, 0x18, PT ;  /* 0x000000180300780c */ /* 0x000fe20003f24270 */
[-C--:B------:R-:W-:Y:S01]  /*7590*/  FMUL R45, R45, R154.reuse ;  /* 0x0000009a2d2d7220 */ /* 0x080fe20000400000 */
[----:B------:R-:W-:Y:S01]  /*75a0*/  F2FP.BF16.F32.PACK_AB R33, RZ, R33 ;  /* 0x00000021ff21723e */ /* 0x000fe200000010ff */
[----:B------:R-:W-:Y:S01]  /*75b0*/  @P3 STG.E.U16 desc[UR36][R6.64+0x12], R31 ;  /* 0x0000121f06003986 */ /* 0x000fe2000c101524 */
[----:B------:R-:W-:Y:S01]  /*75c0*/  ISETP.GT.AND P3, PT, R0, 0x8, P0 ;  /* 0x000000080000780c */ /* 0x000fe20000764270 */
[-C--:B------:R-:W-:Y:S01]  /*75d0*/  FMUL R46, R46, R154.reuse ;  /* 0x0000009a2e2e7220 */ /* 0x080fe20000400000 */
[----:B------:R-:W-:Y:S01]  /*75e0*/  ISETP.GT.AND P0, PT, R3, 0x19, PT ;  /* 0x000000190300780c */ /* 0x000fe20003f04270 */
[----:B------:R-:W-:Y:S01]  /*75f0*/  @P4 STG.E.U16 desc[UR36][R4.64+0x20], R32 ;  /* 0x0000202004004986 */ /* 0x000fe2000c101524 */
[C---:B------:R-:W-:Y:S01]  /*7600*/  ISETP.GT.AND P4, PT, R0.reuse, RZ, P1 ;  /* 0x000000ff0000720c */ /* 0x040fe20000f84270 */
[----:B------:R-:W-:Y:S01]  /*7610*/  FMUL R47, R47, R154 ;  /* 0x0000009a2f2f7220 */ /* 0x000fe20000400000 */
[----:B------:R-:W-:Y:S01]  /*7620*/  F2FP.BF16.F32.PACK_AB R34, RZ, R34 ;  /* 0x00000022ff22723e */ /* 0x000fe200000010ff */
[----:B------:R-:W-:Y:S01]  /*7630*/  @P5 STG.E.U16 desc[UR36][R4.64+0x22], R33 ;  /* 0x0000222104005986 */ /* 0x000fe2000c101524 */
[----:B------:R-:W-:Y:S01]  /*7640*/  ISETP.GT.AND P5, PT, R0, RZ, P0 ;  /* 0x000000ff0000720c */ /* 0x000fe200007a4270 */
[----:B------:R-:W-:Y:S01]  /*7650*/  FMUL R48, R48, R154 ;  /* 0x0000009a30307220 */ /* 0x000fe20000400000 */
[----:B------:R-:W-:Y:S01]  /*7660*/  F2FP.BF16.F32.PACK_AB R35, RZ, R35 ;  /* 0x00000023ff23723e */ /* 0x000fe200000010ff */
[----:B------:R-:W-:Y:S01]  /*7670*/  @P2 STG.E.U16 desc[UR36][R6.64+0x20], R34 ;  /* 0x0000202206002986 */ /* 0x000fe2000c101524 */
[----:B------:R-:W-:Y:S01]  /*7680*/  F2FP.BF16.F32.PACK_AB R36, RZ, R36 ;  /* 0x00000024ff24723e */ /* 0x000fe200000010ff */
[-C--:B------:R-:W-:Y:S01]  /*7690*/  FMUL R49, R49, R154.reuse ;  /* 0x0000009a31317220 */ /* 0x080fe20000400000 */
[----:B------:R-:W-:Y:S01]  /*76a0*/  ISETP.GT.AND P2, PT, R0, 0x8, P1 ;  /* 0x000000080000780c */ /* 0x000fe20000f44270 */
[----:B------:R-:W-:Y:S01]  /*76b0*/  @P3 STG.E.U16 desc[UR36][R6.64+0x22], R35 ;  /* 0x0000222306003986 */ /* 0x000fe2000c101524 */
[----:B------:R-:W-:Y:S01]  /*76c0*/  ISETP.GT.AND P1, PT, R3, 0x20, PT ;  /* 0x000000200300780c */ /* 0x000fe20003f24270 */
[-C--:B------:R-:W-:Y:S01]  /*76d0*/  FMUL R50, R50, R154.reuse ;  /* 0x0000009a32327220 */ /* 0x080fe20000400000 */
[----:B------:R-:W-:Y:S01]  /*76e0*/  F2FP.BF16.F32.PACK_AB R37, RZ, R37 ;  /* 0x00000025ff25723e */ /* 0x000fe200000010ff */
[----:B------:R-:W-:Y:S01]  /*76f0*/  @P4 STG.E.U16 desc[UR36][R4.64+0x30], R36 ;  /* 0x0000302404004986 */ /* 0x000fe2000c101524 */
[C---:B------:R-:W-:Y:S01]  /*7700*/  ISETP.GT.AND P3, PT, R0.reuse, 0x8, P0 ;  /* 0x000000080000780c */ /* 0x040fe20000764270 */
[-C--:B------:R-:W-:Y:S01]  /*7710*/  FMUL R51, R51, R154.reuse ;  /* 0x0000009a33337220 */ /* 0x080fe20000400000 */
[----:B------:R-:W-:Y:S01]  /*7720*/  ISETP.GT.AND P0, PT, R3, 0x21, PT ;  /* 0x000000210300780c */ /* 0x000fe20003f04270 */
[----:B------:R-:W-:Y:S01]  /*7730*/  @P5 STG.E.U16 desc[UR36][R4.64+0x32], R37 ;  /* 0x0000322504005986 */ /* 0x000fe2000c101524 */
[----:B------:R-:W-:Y:S01]  /*7740*/  ISETP.GT.AND P4, PT, R0, RZ, P1 ;  /* 0x000000ff0000720c */ /* 0x000fe20000f84270 */
[----:B------:R-:W-:Y:S01]  /*7750*/  FMUL R52, R52, R154 ;  /* 0x0000009a34347220 */ /* 0x000fe20000400000 */
[----:B------:R-:W-:Y:S01]  /*7760*/  F2FP.BF16.F32.PACK_AB R38, RZ, R38 ;  /* 0x00000026ff26723e */ /* 0x000fe200000010ff */
[-C--:B------:R-:W-:Y:S01]  /*7770*/  FMUL R53, R53, R154.reuse ;  /* 0x0000009a35357220 */ /* 0x080fe20000400000 */
        /* <DEDUP_REMOVED lines=325> */
[----:B------:R-:W-:Y:S01]  /*8bd0*/  FMUL R151, R151, R154 ;  /* 0x0000009a97977220 */ /* 0x000fe20000400000 */
[----:B------:R-:W-:Y:S01]  /*8be0*/  ISETP.GT.AND P2, PT, R0, 0x8, P1 ;  /* 0x000000080000780c */ /* 0x000fe20000f44270 */
[----:B------:R-:W-:Y:S01]  /*8bf0*/  @P3 STG.E.U16 desc[UR36][R6.64+0x132], R103 ;  /* 0x0001326706003986 */ /* 0x000fe2000c101524 */
[----:B------:R-:W-:-:S02]  /*8c00*/  ISETP.GT.AND P1, PT, R3, 0xa8, PT ;  /* 0x000000a80300780c */ /* 0x000fc40003f24270 */
[----:B------:R-:W-:Y:S01]  /*8c10*/  F2FP.BF16.F32.PACK_AB R105, RZ, R105 ;  /* 0x00000069ff69723e */ /* 0x000fe200000010ff */
[----:B------:R-:W-:Y:S01]  /*8c20*/  @P4 STG.E.U16 desc[UR36][R4.64+0x140], R104 ;  /* 0x0001406804004986 */ /* 0x000fe2000c101524 */
[C---:B------:R-:W-:Y:S02]  /*8c30*/  ISETP.GT.AND P3, PT, R0.reuse, 0x8, P0 ;  /* 0x000000080000780c */ /* 0x040fe40000764270 */
[----:B------:R-:W-:Y:S01]  /*8c40*/  ISETP.GT.AND P0, PT, R3, 0xa9, PT ;  /* 0x000000a90300780c */ /* 0x000fe20003f04270 */
[----:B------:R-:W-:Y:S01]  /*8c50*/  @P5 STG.E.U16 desc[UR36][R4.64+0x142], R105 ;  /* 0x0001426904005986 */ /* 0x000fe2000c101524 */
[C---:B------:R-:W-:Y:S02]  /*8c60*/  ISETP.GT.AND P4, PT, R0.reuse, RZ, P1 ;  /* 0x000000ff0000720c */ /* 0x040fe40000f84270 */
[----:B------:R-:W-:Y:S02]  /*8c70*/  F2FP.BF16.F32.PACK_AB R106, RZ, R106 ;  /* 0x0000006aff6a723e */ /* 0x000fe400000010ff */
[----:B------:R-:W-:-:S02]  /*8c80*/  ISETP.GT.AND P5, PT, R0, RZ, P0 ;  /* 0x000000ff0000720c */ /* 0x000fc400007a4270 */
[----:B------:R-:W-:Y:S01]  /*8c90*/  F2FP.BF16.F32.PACK_AB R107, RZ, R107 ;  /* 0x0000006bff6b723e */ /* 0x000fe200000010ff */
[----:B------:R-:W-:Y:S01]  /*8ca0*/  @P2 STG.E.U16 desc[UR36][R6.64+0x140], R106 ;  /* 0x0001406a06002986 */ /* 0x000fe2000c101524 */
[----:B------:R-:W-:Y:S02]  /*8cb0*/  F2FP.BF16.F32.PACK_AB R108, RZ, R108 ;  /* 0x0000006cff6c723e */ /* 0x000fe400000010ff */
[C---:B------:R-:W-:Y:S01]  /*8cc0*/  ISETP.GT.AND P2, PT, R0.reuse, 0x8, P1 ;  /* 0x000000080000780c */ /* 0x040fe20000f44270 */
[----:B------:R-:W-:Y:S01]  /*8cd0*/  @P3 STG.E.U16 desc[UR36][R6.64+0x142], R107 ;  /* 0x0001426b06003986 */ /* 0x000fe2000c101524 */
[----:B------:R-:W-:Y:S02]  /*8ce0*/  ISETP.GT.AND P1, PT, R3, 0xb0, PT ;  /* 0x000000b00300780c */ /* 0x000fe40003f24270 */
[----:B------:R-:W-:Y:S01]  /*8cf0*/  F2FP.BF16.F32.PACK_AB R109, RZ, R109 ;  /* 0x0000006dff6d723e */ /* 0x000fe200000010ff */
[----:B------:R-:W-:Y:S01]  /*8d00*/  @P4 STG.E.U16 desc[UR36][R4.64+0x150], R108 ;  /* 0x0001506c04004986 */ /* 0x000fe2000c101524 */
[----:B------:R-:W-:-:S02]  /*8d10*/  ISETP.GT.AND P3, PT, R0, 0x8, P0 ;  /* 0x000000080000780c */ /* 0x000fc40000764270 */
[----:B------:R-:W-:Y:S01]  /*8d20*/  ISETP.GT.AND P0, PT, R3, 0xb1, PT ;  /* 0x000000b10300780c */ /* 0x000fe20003f04270 */
[----:B------:R-:W-:Y:S01]  /*8d30*/  @P5 STG.E.U16 desc[UR36][R4.64+0x152], R109 ;  /* 0x0001526d04005986 */ /* 0x000fe2000c101524 */
[C---:B------:R-:W-:Y:S02]  /*8d40*/  ISETP.GT.AND P4, PT, R0.reuse, RZ, P1 ;  /* 0x000000ff0000720c */ /* 0x040fe40000f84270 */
[----:B------:R-:W-:Y:S02]  /*8d50*/  F2FP.BF16.F32.PACK_AB R110, RZ, R110 ;  /* 0x0000006eff6e723e */ /* 0x000fe400000010ff */
[----:B------:R-:W-:Y:S02]  /*8d60*/  ISETP.GT.AND P5, PT, R0, RZ, P0 ;  /* 0x000000ff0000720c */ /* 0x000fe400007a4270 */
[----:B------:R-:W-:Y:S01]  /*8d70*/  F2FP.BF16.F32.PACK_AB R111, RZ, R111 ;  /* 0x0000006fff6f723e */ /* 0x000fe200000010ff */
[----:B------:R-:W-:Y:S01]  /*8d80*/  @P2 STG.E.U16 desc[UR36][R6.64+0x150], R110 ;  /* 0x0001506e06002986 */ /* 0x000fe2000c101524 */
[----:B------:R-:W-:-:S02]  /*8d90*/  F2FP.BF16.F32.PACK_AB R112, RZ, R112 ;  /* 0x00000070ff70723e */ /* 0x000fc400000010ff */
[C---:B------:R-:W-:Y:S01]  /*8da0*/  ISETP.GT.AND P2, PT, R0.reuse, 0x8, P1 ;  /* 0x000000080000780c */ /* 0x040fe20000f44270 */
[----:B------:R-:W-:Y:S01]  /*8db0*/  @P3 STG.E.U16 desc[UR36][R6.64+0x152], R111 ;  /* 0x0001526f06003986 */ /* 0x000fe2000c101524 */
[C---:B------:R-:W-:Y:S02]  /*8dc0*/  ISETP.GT.AND P1, PT, R3.reuse, 0xb8, PT ;  /* 0x000000b80300780c */ /* 0x040fe40003f24270 */
[----:B------:R-:W-:Y:S01]  /*8dd0*/  F2FP.BF16.F32.PACK_AB R113, RZ, R113 ;  /* 0x00000071ff71723e */ /* 0x000fe200000010ff */
[----:B------:R-:W-:Y:S01]  /*8de0*/  @P4 STG.E.U16 desc[UR36][R4.64+0x160], R112 ;  /* 0x0001607004004986 */ /* 0x000fe2000c101524 */
[C---:B------:R-:W-:Y:S02]  /*8df0*/  ISETP.GT.AND P3, PT, R0.reuse, 0x8, P0 ;  /* 0x000000080000780c */ /* 0x040fe40000764270 */
[----:B------:R-:W-:Y:S01]  /*8e00*/  ISETP.GT.AND P0, PT, R3, 0xb9, PT ;  /* 0x000000b90300780c */ /* 0x000fe20003f04270 */
[----:B------:R-:W-:Y:S01]  /*8e10*/  @P5 STG.E.U16 desc[UR36][R4.64+0x162], R113 ;  /* 0x0001627104005986 */ /* 0x000fe2000c101524 */
[----:B------:R-:W-:-:S02]  /*8e20*/  ISETP.GT.AND P4, PT, R0, RZ, P1 ;  /* 0x000000ff0000720c */ /* 0x000fc40000f84270 */
[----:B------:R-:W-:Y:S02]  /*8e30*/  F2FP.BF16.F32.PACK_AB R114, RZ, R114 ;  /* 0x00000072ff72723e */ /* 0x000fe400000010ff */
[C---:B------:R-:W-:Y:S02]  /*8e40*/  ISETP.GT.AND P5, PT, R0.reuse, RZ, P0 ;  /* 0x000000ff0000720c */ /* 0x040fe400007a4270 */
[----:B------:R-:W-:Y:S01]  /*8e50*/  F2FP.BF16.F32.PACK_AB R115, RZ, R115 ;  /* 0x00000073ff73723e */ /* 0x000fe200000010ff */
[----:B------:R-:W-:Y:S01]  /*8e60*/  @P2 STG.E.U16 desc[UR36][R6.64+0x160], R114 ;  /* 0x0001607206002986 */ /* 0x000fe2000c101524 */
[----:B------:R-:W-:Y:S02]  /*8e70*/  F2FP.BF16.F32.PACK_AB R116, RZ, R116 ;  /* 0x00000074ff74723e */ /* 0x000fe400000010ff */
        /* <DEDUP_REMOVED lines=65> */
[----:B------:R-:W-:Y:S02]  /*9290*/  ISETP.GT.AND P5, PT, R0, RZ, P0 ;  /* 0x000000ff0000720c */ /* 0x000fe400007a4270 */
[----:B------:R-:W-:Y:S02]  /*92a0*/  F2FP.BF16.F32.PACK_AB R134, RZ, R134 ;  /* 0x00000086ff86723e */ /* 0x000fe400000010ff */
[----:B------:R-:W-:Y:S02]  /*92b0*/  F2FP.BF16.F32.PACK_AB R135, RZ, R135 ;  /* 0x00000087ff87723e */ /* 0x000fe400000010ff */
[----:B------:R-:W-:Y:S01]  /*92c0*/  F2FP.BF16.F32.PACK_AB R136, RZ, R136 ;  /* 0x00000088ff88723e */ /* 0x000fe200000010ff */
[----:B------:R-:W-:Y:S01]  /*92d0*/  @P2 STG.E.U16 desc[UR36][R6.64+0x1b0], R134 ;  /* 0x0001b08606002986 */ /* 0x000fe2000c101524 */
[----:B------:R-:W-:-:S02]  /*92e0*/  F2FP.BF16.F32.PACK_AB R137, RZ, R137 ;  /* 0x00000089ff89723e */ /* 0x000fc400000010ff */
[C---:B------:R-:W-:Y:S01]  /*92f0*/  ISETP.GT.AND P1, PT, R0.reuse, 0x8, P1 ;  /* 0x000000080000780c */ /* 0x040fe20000f24270 */
[----:B------:R-:W-:Y:S01]  /*9300*/  @P3 STG.E.U16 desc[UR36][R6.64+0x1b2], R135 ;  /* 0x0001b28706003986 */ /* 0x000fe2000c101524 */
[C---:B------:R-:W-:Y:S02]  /*9310*/  ISETP.GT.AND P2, PT, R0.reuse, 0x8, P0 ;  /* 0x000000080000780c */ /* 0x040fe40000744270 */
[C---:B------:R-:W-:Y:S01]  /*9320*/  ISETP.GT.AND P0, PT, R3.reuse, 0xe9, PT ;  /* 0x000000e90300780c */ /* 0x040fe20003f04270 */
[----:B------:R-:W-:Y:S01]  /*9330*/  @P4 STG.E.U16 desc[UR36][R4.64+0x1c0], R136 ;  /* 0x0001c08804004986 */ /* 0x000fe2000c101524 */
[----:B------:R-:W-:Y:S02]  /*9340*/  ISETP.GT.AND P4, PT, R3, 0xe8, PT ;  /* 0x000000e80300780c */ /* 0x000fe40003f84270 */
[----:B------:R-:W-:Y:S01]  /*9350*/  F2FP.BF16.F32.PACK_AB R138, RZ, R138 ;  /* 0x0000008aff8a723e */ /* 0x000fe200000010ff */
[----:B------:R-:W-:Y:S01]  /*9360*/  @P5 STG.E.U16 desc[UR36][R4.64+0x1c2], R137 ;  /* 0x0001c28904005986 */ /* 0x000fe2000c101524 */
[----:B------:R-:W-:-:S02]  /*9370*/  ISETP.GT.AND P5, PT, R0, RZ, P4 ;  /* 0x000000ff0000720c */ /* 0x000fc400027a4270 */
[----:B------:R-:W-:Y:S01]  /*9380*/  F2FP.BF16.F32.PACK_AB R139, RZ, R139 ;  /* 0x0000008bff8b723e */ /* 0x000fe200000010ff */
[----:B------:R-:W-:Y:S01]  /*9390*/  @P1 STG.E.U16 desc[UR36][R6.64+0x1c0], R138 ;  /* 0x0001c08a06001986 */ /* 0x000fe2000c101524 */
[----:B------:R-:W-:Y:S02]  /*93a0*/  F2FP.BF16.F32.PACK_AB R140, RZ, R140 ;  /* 0x0000008cff8c723e */ /* 0x000fe400000010ff */
[C---:B------:R-:W-:Y:S01]  /*93b0*/  ISETP.GT.AND P3, PT, R0.reuse, RZ, P0 ;  /* 0x000000ff0000720c */ /* 0x040fe20000764270 */
[----:B------:R-:W-:Y:S01]  /*93c0*/  @P2 STG.E.U16 desc[UR36][R6.64+0x1c2], R139 ;  /* 0x0001c28b06002986 */ /* 0x000fe2000c101524 */
[C---:B------:R-:W-:Y:S02]  /*93d0*/  ISETP.GT.AND P4, PT, R0.reuse, 0x8, P4 ;  /* 0x000000080000780c */ /* 0x040fe40002784270 */
[----:B------:R-:W-:Y:S02]  /*93e0*/  F2FP.BF16.F32.PACK_AB R141, RZ, R141 ;  /* 0x0000008dff8d723e */ /* 0x000fe400000010ff */
[----:B------:R-:W-:Y:S01]  /*93f0*/  F2FP.BF16.F32.PACK_AB R142, RZ, R142 ;  /* 0x0000008eff8e723e */ /* 0x000fe200000010ff */
[----:B------:R-:W-:Y:S01]  /*9400*/  @P5 STG.E.U16 desc[UR36][R4.64+0x1d0], R140 ;  /* 0x0001d08c04005986 */ /* 0x000fe2000c101524 */
[----:B------:R-:W-:-:S02]  /*9410*/  ISETP.GT.AND P5, PT, R0, 0x8, P0 ;  /* 0x000000080000780c */ /* 0x000fc400007a4270 */
[----:B------:R-:W-:Y:S02]  /*9420*/  F2FP.BF16.F32.PACK_AB R143, RZ, R143 ;  /* 0x0000008fff8f723e */ /* 0x000fe400000010ff */
[C---:B------:R-:W-:Y:S01]  /*9430*/  ISETP.GT.AND P0, PT, R3.reuse, 0xf1, PT ;  /* 0x000000f10300780c */ /* 0x040fe20003f04270 */
[----:B------:R-:W-:Y:S01]  /*9440*/  @P3 STG.E.U16 desc[UR36][R4.64+0x1d2], R141 ;  /* 0x0001d28d04003986 */ /* 0x000fe2000c101524 */
[----:B------:R-:W-:Y:S02]  /*9450*/  ISETP.GT.AND P3, PT, R3, 0xf0, PT ;  /* 0x000000f00300780c */ /* 0x000fe40003f64270 */
[----:B------:R-:W-:Y:S01]  /*9460*/  F2FP.BF16.F32.PACK_AB R144, RZ, R144 ;  /* 0x00000090ff90723e */ /* 0x000fe200000010ff */
[----:B------:R-:W-:Y:S01]  /*9470*/  @P4 STG.E.U16 desc[UR36][R6.64+0x1d0], R142 ;  /* 0x0001d08e06004986 */ /* 0x000fe2000c101524 */
[C---:B------:R-:W-:Y:S02]  /*9480*/  ISETP.GT.AND P4, PT, R0.reuse, RZ, P3 ;  /* 0x000000ff0000720c */ /* 0x040fe40001f84270 */
[----:B------:R-:W-:Y:S01]  /*9490*/  F2FP.BF16.F32.PACK_AB R145, RZ, R145 ;  /* 0x00000091ff91723e */ /* 0x000fe200000010ff */
[----:B------:R-:W-:Y:S01]  /*94a0*/  @P5 STG.E.U16 desc[UR36][R6.64+0x1d2], R143 ;  /* 0x0001d28f06005986 */ /* 0x000fe2000c101524 */
[----:B------:R-:W-:-:S02]  /*94b0*/  ISETP.GT.AND P5, PT, R0, RZ, P0 ;  /* 0x000000ff0000720c */ /* 0x000fc400007a4270 */
[C---:B------:R-:W-:Y:S02]  /*94c0*/  ISETP.GT.AND P2, PT, R3.reuse, 0xf8, PT ;  /* 0x000000f80300780c */ /* 0x040fe40003f44270 */
[----:B------:R-:W-:Y:S02]  /*94d0*/  ISETP.GT.AND P1, PT, R3, 0xf9, PT ;  /* 0x000000f90300780c */ /* 0x000fe40003f24270 */
[C---:B------:R-:W-:Y:S02]  /*94e0*/  ISETP.GT.AND P3, PT, R0.reuse, 0x8, P3 ;  /* 0x000000080000780c */ /* 0x040fe40001f64270 */
[C---:B------:R-:W-:Y:S01]  /*94f0*/  ISETP.GT.AND P0, PT, R0.reuse, 0x8, P0 ;  /* 0x000000080000780c */ /* 0x040fe20000704270 */
[----:B------:R-:W-:Y:S01]  /*9500*/  @P4 STG.E.U16 desc[UR36][R4.64+0x1e0], R144 ;  /* 0x0001e09004004986 */ /* 0x000fe2000c101524 */
[C---:B------:R-:W-:Y:S02]  /*9510*/  ISETP.GT.AND P4, PT, R0.reuse, RZ, P1 ;  /* 0x000000ff0000720c */ /* 0x040fe40000f84270 */
[----:B------:R-:W-:Y:S01]  /*9520*/  F2FP.BF16.F32.PACK_AB R146, RZ, R146 ;  /* 0x00000092ff92723e */ /* 0x000fe200000010ff */
[----:B------:R-:W-:Y:S01]  /*9530*/  @P5 STG.E.U16 desc[UR36][R4.64+0x1e2], R145 ;  /* 0x0001e29104005986 */ /* 0x000fe2000c101524 */
[----:B------:R-:W-:-:S02]  /*9540*/  ISETP.GT.AND P5, PT, R0, RZ, P2 ;  /* 0x000000ff0000720c */ /* 0x000fc400017a4270 */
[C---:B------:R-:W-:Y:S02]  /*9550*/  ISETP.GT.AND P2, PT, R0.reuse, 0x8, P2 ;  /* 0x000000080000780c */ /* 0x040fe40001744270 */
[----:B------:R-:W-:Y:S01]  /*9560*/  F2FP.BF16.F32.PACK_AB R147, RZ, R147 ;  /* 0x00000093ff93723e */ /* 0x000fe200000010ff */
[----:B------:R-:W-:Y:S01]  /*9570*/  @P3 STG.E.U16 desc[UR36][R6.64+0x1e0], R146 ;  /* 0x0001e09206003986 */ /* 0x000fe2000c101524 */
[----:B------:R-:W-:Y:S02]  /*9580*/  ISETP.GT.AND P1, PT, R0, 0x8, P1 ;  /* 0x000000080000780c */ /* 0x000fe40000f24270 */
[----:B------:R-:W-:Y:S01]  /*9590*/  F2FP.BF16.F32.PACK_AB R148, RZ, R148 ;  /* 0x00000094ff94723e */ /* 0x000fe200000010ff */
[----:B------:R-:W-:Y:S01]  /*95a0*/  @P0 STG.E.U16 desc[UR36][R6.64+0x1e2], R147 ;  /* 0x0001e29306000986 */ /* 0x000fe2000c101524 */
[----:B------:R-:W-:Y:S02]  /*95b0*/  F2FP.BF16.F32.PACK_AB R149, RZ, R149 ;  /* 0x00000095ff95723e */ /* 0x000fe400000010ff */
[----:B------:R-:W-:Y:S01]  /*95c0*/  F2FP.BF16.F32.PACK_AB R150, RZ, R150 ;  /* 0x00000096ff96723e */ /* 0x000fe200000010ff */
[----:B------:R-:W-:Y:S01]  /*95d0*/  @P5 STG.E.U16 desc[UR36][R4.64+0x1f0], R148 ;  /* 0x0001f09404005986 */ /* 0x000fe2000c101524 */
[----:B------:R-:W-:-:S03]  /*95e0*/  F2FP.BF16.F32.PACK_AB R151, RZ, R151 ;  /* 0x00000097ff97723e */ /* 0x000fc600000010ff */
[----:B------:R0:W-:Y:S02]  /*95f0*/  @P4 STG.E.U16 desc[UR36][R4.64+0x1f2], R149 ;  /* 0x0001f29504004986 */ /* 0x0001e4000c101524 */
[----:B0-----:R-:W-:Y:S02]  /*9600*/  @P2 IMAD.MOV.U32 R4, RZ, RZ, R6 ;  /* 0x000000ffff042224 */ /* 0x001fe400078e0006 */
[----:B------:R-:W-:-:S05]  /*9610*/  @P2 IMAD.MOV.U32 R5, RZ, RZ, R7 ;  /* 0x000000ffff052224 */ /* 0x000fca00078e0007 */
[----:B------:R0:W-:Y:S04]  /*9620*/  @P2 STG.E.U16 desc[UR36][R4.64+0x1f0], R150 ;  /* 0x0001f09604002986 */ /* 0x0001e8000c101524 */
[----:B------:R0:W-:Y:S02]  /*9630*/  @P1 STG.E.U16 desc[UR36][R6.64+0x1f2], R151 ;  /* 0x0001f29706001986 */ /* 0x0001e4000c101524 */
.L_x_282:
[----:B------:R-:W-:Y:S05]  /*9640*/  BSYNC B0 ;  /* 0x0000000000007941 */ /* 0x000fea0003800000 */
.L_x_28:
[----:B------:R-:W-:Y:S01]  /*9650*/  ULDC UR4, c[0x0][0xc] ;  /* 0x0000030000047ab9 */ /* 0x000fe20000000800 */
[----:B------:R-:W-:Y:S01]  /*9660*/  ULDC UR5, c[0x0][0x10] ;  /* 0x0000040000057ab9 */ /* 0x000fe20000000800 */
[----:B0-----:R-:W0:Y:S01]  /*9670*/  LDC R3, c[0x0][0x14] ;  /* 0x00000500ff037b82 */ /* 0x001e220000000800 */
[----:B------:R-:W-:Y:S01]  /*9680*/  UIMAD.WIDE.U32 UR4, UR4, UR5, URZ ;  /* 0x00000005040472a5 */ /* 0x000fe2000f8e003f */
[----:B------:R-:W-:Y:S01]  /*9690*/  PRMT R0, RZ, 0x7610, R0 ;  /* 0x00007610ff007816 */ /* 0x000fe20000000000 */
[----:B----45:R-:W-:Y:S02]  /*96a0*/  IMAD.MOV.U32 R152, RZ, RZ, -0x1 ;  /* 0xffffffffff987424 */ /* 0x030fe400078e00ff */
[----:B------:R-:W-:Y:S02]  /*96b0*/  IMAD.MOV.U32 R23, RZ, RZ, -0x1 ;  /* 0xffffffffff177424 */ /* 0x000fe400078e00ff */
[----:B0-----:R-:W-:-:S04]  /*96c0*/  IMAD.WIDE.U32 R16, R3, UR4, R16 ;  /* 0x0000000403107c25 */ /* 0x001fc8000f8e0010 */
[----:B------:R-:W-:Y:S01]  /*96d0*/  IMAD R3, R3, UR5, RZ ;  /* 0x0000000503037c24 */ /* 0x000fe2000f8e02ff */
[----:B------:R-:W-:Y:S02]  /*96e0*/  ULDC.64 UR4, c[0x0][0x650] ;  /* 0x0001940000047ab9 */ /* 0x000fe40000000a00 */
[----:B------:R-:W-:Y:S01]  /*96f0*/  ISETP.GE.U32.AND P0, PT, R16, UR4, PT ;  /* 0x0000000410007c0c */ /* 0x000fe2000bf06070 */
[----:B------:R-:W-:-:S05]  /*9700*/  IMAD.IADD R17, R17, 0x1, R3 ;  /* 0x0000000111117824 */ /* 0x000fca00078e0203 */
[----:B------:R-:W-:-:S13]  /*9710*/  ISETP.GE.U32.AND.EX P0, PT, R17, UR5, PT, P0 ;  /* 0x0000000511007c0c */ /* 0x000fda000bf06100 */
[----:B------:R-:W-:Y:S05]  /*9720*/  @P0 BRA `(.L_x_283) ;  /* 0x0000000400640947 */ /* 0x000fea0003800000 */
[----:B------:R-:W0:Y:S01]  /*9730*/  S2R R12, SR_CTAID.X ;  /* 0x00000000000c7919 */ /* 0x000e220000002500 */
[----:B------:R-:W4:Y:S01]  /*9740*/  LDC.64 R10, c[0x0][0x628] ;  /* 0x00018a00ff0a7b82 */ /* 0x000f220000000a00 */
[----:B------:R-:W-:Y:S01]  /*9750*/  ULDC UR4, c[0x0][0x150] ;  /* 0x0000540000047ab9 */ /* 0x000fe20000000800 */
[----:B-123--:R-:W-:Y:S01]  /*9760*/  IMAD.MOV.U32 R8, RZ, RZ, R16 ;  /* 0x000000ffff087224 */ /* 0x00efe200078e0010 */
[----:B------:R-:W1:Y:S01]  /*9770*/  S2R R24, SR_CTAID.Y ;  /* 0x0000000000187919 */ /* 0x000e620000002600 */
[----:B------:R-:W-:-:S04]  /*9780*/  IMAD.MOV.U32 R9, RZ, RZ, R17 ;  /* 0x000000ffff097224 */ /* 0x000fc800078e0011 */
[----:B------:R-:W2:Y:S08]  /*9790*/  LDC R21, c[0x0][0x144] ;  /* 0x00005100ff157b82 */ /* 0x000eb00000000800 */
[----:B------:R-:W3:Y:S08]  /*97a0*/  LDC R0, c[0x0][0x630] ;  /* 0x00018c00ff007b82 */ /* 0x000ef00000000800 */
[----:B------:R-:W1:Y:S01]  /*97b0*/  LDC.64 R14, c[0x0][0x620] ;  /* 0x00018800ff0e7b82 */ /* 0x000e620000000a00 */
[----:B----4-:R-:W-:-:S04]  /*97c0*/  ISETP.NE.U32.AND P0, PT, R10, RZ, PT ;  /* 0x000000ff0a00720c */ /* 0x010fc80003f05070 */
[----:B------:R-:W-:Y:S02]  /*97d0*/  ISETP.NE.AND.EX P0, PT, R11, RZ, PT, P0 ;  /* 0x000000ff0b00720c */ /* 0x000fe40003f05300 */
[----:B0-----:R-:W-:-:S05]  /*97e0*/  I2FP.F32.U32 R3, R12 ;  /* 0x0000000c00037245 */ /* 0x001fca0000201000 */
[----:B------:R-:W-:-:S04]  /*97f0*/  FMUL R3, R3, UR4 ;  /* 0x0000000403037c20 */ /* 0x000fc80008400000 */
[----:B------:R0:W4:Y:S02]  /*9800*/  F2I.U32.TRUNC.NTZ R20, R3 ;  /* 0x0000000300147305 */ /* 0x000124000020f000 */
[----:B--23--:R-:W-:Y:S05]  /*9810*/  @!P0 BRA `(.L_x_284) ;  /* 0x0000000000288947 */ /* 0x00cfea0003800000 */
[----:B0-----:R-:W0:Y:S02]  /*9820*/  LDC R3, c[0x0][0x634] ;  /* 0x00018d00ff037b82 */ /* 0x001e240000000800 */
        /* <DEDUP_REMOVED lines=9> */
.L_x_284:
[----:B------:R-:W2:Y:S01]  /*98c0*/  LDC.64 R30, c[0x0][0x640] ;  /* 0x00019000ff1e7b82 */ /* 0x000ea20000000a00 */
[-CC-:B------:R-:W-:Y:S01]  /*98d0*/  SHF.R.U64 R23, R8, R0.reuse, R9.reuse ;  /* 0x0000000008177219 */ /* 0x180fe20000001209 */
[----:B----4-:R-:W-:Y:S01]  /*98e0*/  IMAD.MOV R20, RZ, RZ, -R20 ;  /* 0x000000ffff147224 */ /* 0x010fe200078e0a14 */
[----:B------:R-:W-:Y:S01]  /*98f0*/  SHF.R.U32.HI R0, RZ, R0, R9 ;  /* 0x00000000ff007219 */ /* 0x000fe20000011609 */
[----:B------:R-:W-:Y:S01]  /*9900*/  ULDC UR4, c[0x0][0x154] ;  /* 0x0000550000047ab9 */ /* 0x000fe20000000800 */
[----:B0-----:R-:W-:Y:S01]  /*9910*/  IADD3 R3, P0, RZ, -R23, RZ ;  /* 0x80000017ff037210 */ /* 0x001fe20007f1e0ff */
[----:B------:R-:W-:Y:S02]  /*9920*/  IMAD R26, R21, R20, R12 ;  /* 0x00000014151a7224 */ /* 0x000fe400078e020c */
[----:B------:R-:W0:Y:S01]  /*9930*/  LDC R6, c[0x0][0x618] ;  /* 0x00018600ff067b82 */ /* 0x000e220000000800 */
[----:B------:R-:W-:Y:S02]  /*9940*/  IMAD.MOV.U32 R7, RZ, RZ, 0x1 ;  /* 0x00000001ff077424 */ /* 0x000fe400078e00ff */
[----:B------:R-:W-:-:S04]  /*9950*/  IMAD.X R5, RZ, RZ, ~R0, P0 ;  /* 0x000000ffff057224 */ /* 0x000fc800000e0e00 */
[-C--:B-1----:R-:W-:Y:S01]  /*9960*/  IMAD R0, R5, R14.reuse, RZ ;  /* 0x0000000e05007224 */ /* 0x082fe200078e02ff */
[----:B------:R-:W1:Y:S01]  /*9970*/  LDC R8, c[0x0][0x608] ;  /* 0x00018200ff087b82 */ /* 0x000e620000000800 */
[----:B------:R-:W-:-:S04]  /*9980*/  IMAD.WIDE.U32 R4, R3, R14, R16 ;  /* 0x0000000e03047225 */ /* 0x000fc800078e0010 */
[----:B------:R-:W-:Y:S01]  /*9990*/  IMAD R3, R3, R15, R0 ;  /* 0x0000000f03037224 */ /* 0x000fe200078e0200 */
[----:B------:R-:W-:Y:S02]  /*99a0*/  I2FP.F32.U32 R0, R24 ;  /* 0x0000001800007245 */ /* 0x000fe40000201000 */
[----:B------:R-:W3:Y:S01]  /*99b0*/  LDC R28, c[0x0][0x658] ;  /* 0x00019600ff1c7b82 */ /* 0x000ee20000000800 */
[----:B------:R-:W-:Y:S01]  /*99c0*/  IMAD.IADD R3, R5, 0x1, R3 ;  /* 0x0000000105037824 */ /* 0x000fe200078e0203 */
[----:B--2---:R-:W-:Y:S01]  /*99d0*/  ISETP.NE.U32.AND P0, PT, R30, RZ, PT ;  /* 0x000000ff1e00720c */ /* 0x004fe20003f05070 */
[----:B------:R-:W-:Y:S01]  /*99e0*/  FMUL R0, R0, UR4 ;  /* 0x0000000400007c20 */ /* 0x000fe20008400000 */
[----:B------:R-:W-:Y:S02]  /*99f0*/  IMAD.MOV.U32 R5, RZ, RZ, -0x1 ;  /* 0xffffffffff057424 */ /* 0x000fe400078e00ff */
[----:B------:R-:W-:Y:S01]  /*9a00*/  ISETP.NE.AND.EX P0, PT, R31, RZ, PT, P0 ;  /* 0x000000ff1f00720c */ /* 0x000fe20003f05300 */
[----:B------:R2:W4:Y:S01]  /*9a10*/  F2I.U32.TRUNC.NTZ R13, R0 ;  /* 0x00000000000d7305 */ /* 0x000522000020f000 */
[----:B------:R-:W2:Y:S01]  /*9a20*/  LDC R15, c[0x0][0x148] ;  /* 0x00005200ff0f7b82 */ /* 0x000ea20000000800 */
[----:B0-----:R-:W-:-:S02]  /*9a30*/  SHF.R.U64 R12, R4, R6, R3 ;  /* 0x00000006040c7219 */ /* 0x001fc40000001203 */
[----:B------:R-:W-:-:S05]  /*9a40*/  SHF.R.U32.HI R3, RZ, R6, R3 ;  /* 0x00000006ff037219 */ /* 0x000fca0000011603 */
[----:B------:R-:W0:Y:S01]  /*9a50*/  LDC R20, c[0x0][0x600] ;  /* 0x00018000ff147b82 */ /* 0x000e220000000800 */
[-CC-:B-1----:R-:W-:Y:S02]  /*9a60*/  SHF.R.U64 R10, R12, R8.reuse, R3.reuse ;  /* 0x000000080c0a7219 */ /* 0x182fe40000001203 */
[----:B------:R-:W-:-:S05]  /*9a70*/  SHF.R.U32.HI R3, RZ, R8, R3 ;  /* 0x00000008ff037219 */ /* 0x000fca0000011603 */
[----:B------:R-:W1:Y:S01]  /*9a80*/  LDC R21, c[0x0][0x648] ;  /* 0x00019200ff157b82 */ /* 0x000e620000000800 */
[-C--:B---3--:R-:W-:Y:S02]  /*9a90*/  SHF.L.U32 R4, R5, R28.reuse, RZ ;  /* 0x0000001c05047219 */ /* 0x088fe400000006ff */
[-CC-:B------:R-:W-:Y:S02]  /*9aa0*/  SHF.R.U64 R14, R10, R28.reuse, R3.reuse ;  /* 0x0000001c0a0e7219 */ /* 0x180fe40000001203 */
[----:B------:R-:W-:Y:S02]  /*9ab0*/  SHF.R.U32.HI R5, RZ, R28, R3 ;  /* 0x0000001cff057219 */ /* 0x000fe40000011603 */
[----:B------:R-:W-:Y:S01]  /*9ac0*/  LOP3.LUT R153, RZ, R4, RZ, 0x33, !PT ;  /* 0x00000004ff997212 */ /* 0x000fe200078e33ff */
[----:B------:R-:W3:Y:S01]  /*9ad0*/  LDC R25, c[0x0][0x638] ;  /* 0x00018e00ff197b82 */ /* 0x000ee20000000800 */
[----:B------:R-:W-:Y:S01]  /*9ae0*/  SHF.L.U32 R28, R7, R28, RZ ;  /* 0x0000001c071c7219 */ /* 0x000fe200000006ff */
[----:B------:R-:W-:-:S06]  /*9af0*/  IMAD.MOV.U32 R4, RZ, RZ, R14 ;  /* 0x000000ffff047224 */ /* 0x000fcc00078e000e */
[----:B------:R-:W0:Y:S01]  /*9b00*/  LDC R27, c[0x0][0x610] ;  /* 0x00018400ff1b7b82 */ /* 0x000e220000000800 */
[----:B----4-:R-:W-:Y:S05]  /*9b10*/  @!P0 BRA `(.L_x_285) ;  /* 0x0000000000288947 */ /* 0x010fea0003800000 */
[----:B------:R-:W4:Y:S02]  /*9b20*/  LDC R3, c[0x0][0x64c] ;  /* 0x00019300ff037b82 */ /* 0x000f240000000800 */
[----:B----4-:R-:W-:-:S05]  /*9b30*/  IADD3 R3, P0, R14, R3, RZ ;  /* 0x000000030e037210 */ /* 0x010fca0007f1e0ff */
        /* <DEDUP_REMOVED lines=8> */
.L_x_285:
[----:B------:R-:W-:Y:S01]  /*9bc0*/  ISETP.NE.AND P0, PT, R2, 0x1, PT ;  /* 0x000000010200780c */ /* 0x000fe20003f05270 */
[----:B------:R-:W-:Y:S01]  /*9bd0*/  IMAD.MOV R13, RZ, RZ, -R13 ;  /* 0x000000ffff0d7224 */ /* 0x000fe200078e0a0d */
[----:B-12---:R-:W-:Y:S01]  /*9be0*/  SHF.R.U64 R0, R4, R21, R5 ;  /* 0x0000001504007219 */ /* 0x006fe20000001205 */
[----:B0-----:R-:W-:Y:S01]  /*9bf0*/  VIADD R5, R20, 0xffffffff ;  /* 0xffffffff14057836 */ /* 0x001fe20000000000 */
[----:B------:R-:W-:-:S03]  /*9c00*/  LOP3.LUT R153, R10, R153, RZ, 0xc0, !PT ;  /* 0x000000990a997212 */ /* 0x000fc600078ec0ff */
[----:B------:R-:W-:Y:S01]  /*9c10*/  IMAD.MOV R3, RZ, RZ, -R0 ;  /* 0x000000ffff037224 */ /* 0x000fe200078e0a00 */
[----:B------:R-:W-:Y:S01]  /*9c20*/  LOP3.LUT R5, R12, R5, RZ, 0xc0, !PT ;  /* 0x000000050c057212 */ /* 0x000fe200078ec0ff */
[----:B------:R-:W-:Y:S02]  /*9c30*/  IMAD R153, R28, R0, R153 ;  /* 0x000000001c997224 */ /* 0x000fe400078e0299 */
[----:B---3--:R-:W-:Y:S02]  /*9c40*/  IMAD R0, R3, R25, R14 ;  /* 0x0000001903007224 */ /* 0x008fe400078e020e */
[----:B------:R-:W-:Y:S02]  /*9c50*/  @P0 IMAD R26, R15, R13, R24 ;  /* 0x0000000d0f1a0224 */ /* 0x000fe400078e0218 */
[----:B------:R-:W-:Y:S02]  /*9c60*/  IMAD R4, R0, R20, R5 ;  /* 0x0000001400047224 */ /* 0x000fe400078e0205 */
[----:B------:R-:W-:-:S02]  /*9c70*/  IMAD R153, R153, R27, R26 ;  /* 0x0000001b99997224 */ /* 0x000fc400078e021a */
[----:B------:R-:W-:-:S03]  /*9c80*/  IMAD.MOV.U32 R3, RZ, RZ, 0x1 ;  /* 0x00000001ff037424 */ /* 0x000fc600078e00ff */
[----:B------:R-:W-:Y:S02]  /*9c90*/  SEL R152, R4, R153, !P0 ;  /* 0x0000009904987207 */ /* 0x000fe40004000000 */
[----:B------:R-:W-:Y:S02]  /*9ca0*/  PRMT R0, R3, 0x7610, R0 ;  /* 0x0000761003007816 */ /* 0x000fe40000000000 */
[----:B------:R-:W-:-:S07]  /*9cb0*/  SEL R153, R153, R4, !P0 ;  /* 0x0000000499997207 */ /* 0x000fce0004000000 */
.L_x_283:
[----:B------:R-:W-:-:S13]  /*9cc0*/  LOP3.LUT P0, RZ, R0, 0xff, RZ, 0xc0, !PT ;  /* 0x000000ff00ff7812 */ /* 0x000fda000780c0ff */
[----:B------:R-:W-:Y:S05]  /*9cd0*/  @P0 BRA `(.L_x_286) ;  /* 0xffffff7000840947 */ /* 0x000fea000383ffff */
[----:B------:R-:W-:Y:S05]  /*9ce0*/  EXIT ;  /* 0x000000000000794d */ /* 0x000fea0003800000 */
.L_x_3:
[----:B0-----:R-:W-:Y:S01]  /*9cf0*/  ULDC.64 UR4, c[0x0][0x650] ;  /* 0x0001940000047ab9 */ /* 0x001fe20000000a00 */
        /* <DEDUP_REMOVED lines=25> */
.L_x_288:
[--C-:B------:R-:W-:Y:S01]  /*9e90*/  SHF.R.U64 R12, R10, R14, R11.reuse ;  /* 0x0000000e0a0c7219 */ /* 0x100fe2000000120b */
[----:B------:R-:W0:Y:S01]  /*9ea0*/  LDC R22, c[0x0][0x618] ;  /* 0x00018600ff167b82 */ /* 0x000e220000000800 */
[----:B------:R-:W-:Y:S01]  /*9eb0*/  I2FP.F32.U32 R6, R4 ;  /* 0x0000000400067245 */ /* 0x000fe20000201000 */
[----:B------:R-:W-:Y:S01]  /*9ec0*/  ULDC UR4, c[0x0][0x150] ;  /* 0x0000540000047ab9 */ /* 0x000fe20000000800 */
[----:B------:R-:W-:Y:S02]  /*9ed0*/  SHF.R.U32.HI R5, RZ, R14, R11 ;  /* 0x0000000eff057219 */ /* 0x000fe4000001160b */
[----:B------:R-:W-:Y:S01]  /*9ee0*/  IADD3 R9, P0, RZ, -R12, RZ ;  /* 0x8000000cff097210 */ /* 0x000fe20007f1e0ff */
[----:B------:R-:W-:Y:S01]  /*9ef0*/  FMUL R11, R6, UR4 ;  /* 0x00000004060b7c20 */ /* 0x000fe20008400000 */
[----:B------:R-:W-:Y:S01]  /*9f00*/  ULDC UR4, c[0x0][0x154] ;  /* 0x0000550000047ab9 */ /* 0x000fe20000000800 */
[----:B------:R-:W1:Y:S02]  /*9f10*/  LDC.64 R24, c[0x0][0x640] ;  /* 0x00019000ff187b82 */ /* 0x000e640000000a00 */
[----:B------:R-:W-:-:S02]  /*9f20*/  IMAD.X R5, RZ, RZ, ~R5, P0 ;  /* 0x000000ffff057224 */ /* 0x000fc400000e0e05 */
[----:B------:R-:W2:Y:S01]  /*9f30*/  F2I.U32.TRUNC.NTZ R11, R11 ;  /* 0x0000000b000b7305 */ /* 0x000ea2000020f000 */
[----:B------:R-:W-:-:S03]  /*9f40*/  IMAD.WIDE.U32 R6, R9, R20, R16 ;  /* 0x0000001409067225 */ /* 0x000fc600078e0010 */
[----:B------:R-:W3:Y:S01]  /*9f50*/  LDC R13, c[0x0][0x144] ;  /* 0x00005100ff0d7b82 */ /* 0x000ee20000000800 */
[----:B------:R-:W-:-:S04]  /*9f60*/  IMAD R8, R5, R20, RZ ;  /* 0x0000001405087224 */ /* 0x000fc800078e02ff */
[----:B------:R-:W-:Y:S02]  /*9f70*/  IMAD R5, R9, R21, R8 ;  /* 0x0000001509057224 */ /* 0x000fe400078e0208 */
[----:B------:R-:W-:Y:S01]  /*9f80*/  IMAD.MOV.U32 R8, RZ, RZ, -0x1 ;  /* 0xffffffffff087424 */ /* 0x000fe200078e00ff */
[----:B------:R-:W4:Y:S01]  /*9f90*/  LDC R14, c[0x0][0x608] ;  /* 0x00018200ff0e7b82 */ /* 0x000f220000000800 */
[----:B------:R-:W-:Y:S01]  /*9fa0*/  IMAD.IADD R5, R7, 0x1, R5 ;  /* 0x0000000107057824 */ /* 0x000fe200078e0205 */
[----:B------:R-:W-:-:S04]  /*9fb0*/  I2FP.F32.U32 R7, R3 ;  /* 0x0000000300077245 */ /* 0x000fc80000201000 */
[-C--:B0-----:R-:W-:Y:S01]  /*9fc0*/  SHF.R.U64 R10, R6, R22.reuse, R5 ;  /* 0x00000016060a7219 */ /* 0x081fe20000001205 */
[----:B--2---:R-:W-:Y:S01]  /*9fd0*/  IMAD.MOV R6, RZ, RZ, -R11 ;  /* 0x000000ffff067224 */ /* 0x004fe200078e0a0b */
[----:B------:R-:W0:Y:S01]  /*9fe0*/  LDC R9, c[0x0][0x658] ;  /* 0x00019600ff097b82 */ /* 0x000e220000000800 */
[----:B-1----:R-:W-:Y:S01]  /*9ff0*/  ISETP.NE.U32.AND P0, PT, R24, RZ, PT ;  /* 0x000000ff1800720c */ /* 0x002fe20003f05070 */
[----:B------:R-:W-:Y:S01]  /*a000*/  FMUL R7, R7, UR4 ;  /* 0x0000000407077c20 */ /* 0x000fe20008400000 */
[----:B------:R-:W-:Y:S02]  /*a010*/  SHF.R.U32.HI R5, RZ, R22, R5 ;  /* 0x00000016ff057219 */ /* 0x000fe40000011605 */
[----:B------:R-:W-:-:S03]  /*a020*/  ISETP.NE.AND.EX P0, PT, R25, RZ, PT, P0 ;  /* 0x000000ff1900720c */ /* 0x000fc60003f05300 */
[----:B------:R-:W1:Y:S01]  /*a030*/  LDC R20, c[0x0][0x148] ;  /* 0x00005200ff147b82 */ /* 0x000e620000000800 */
[----:B---3--:R-:W-:Y:S02]  /*a040*/  IMAD R23, R13, R6, R4 ;  /* 0x000000060d177224 */ /* 0x008fe400078e0204 */
[----:B------:R-:W-:-:S05]  /*a050*/  IMAD.MOV.U32 R6, RZ, RZ, 0x1 ;  /* 0x00000001ff067424 */ /* 0x000fca00078e00ff */
[----:B------:R-:W2:Y:S01]  /*a060*/  LDC R21, c[0x0][0x600] ;  /* 0x00018000ff157b82 */ /* 0x000ea20000000800 */
[-CC-:B----4-:R-:W-:Y:S02]  /*a070*/  SHF.R.U64 R13, R10, R14.reuse, R5.reuse ;  /* 0x0000000e0a0d7219 */ /* 0x190fe40000001205 */
[----:B------:R-:W-:Y:S02]  /*a080*/  SHF.R.U32.HI R4, RZ, R14, R5 ;  /* 0x0000000eff047219 */ /* 0x000fe40000011605 */
[----:B------:R3:W4:Y:S03]  /*a090*/  F2I.U32.TRUNC.NTZ R14, R7 ;  /* 0x00000007000e7305 */ /* 0x000726000020f000 */
[----:B------:R-:W1:Y:S01]  /*a0a0*/  LDC R26, c[0x0][0x648] ;  /* 0x00019200ff1a7b82 */ /* 0x000e620000000800 */
[-C--:B0-----:R-:W-:Y:S02]  /*a0b0*/  SHF.R.U64 R15, R13, R9.reuse, R4 ;  /* 0x000000090d0f7219 */ /* 0x081fe40000001204 */
[----:B------:R-:W-:-:S02]  /*a0c0*/  SHF.L.U32 R8, R8, R9, RZ ;  /* 0x0000000908087219 */ /* 0x000fc400000006ff */
[-C--:B------:R-:W-:Y:S01]  /*a0d0*/  SHF.R.U32.HI R5, RZ, R9.reuse, R4 ;  /* 0x00000009ff057219 */ /* 0x080fe20000011604 */
[----:B------:R-:W-:Y:S01]  /*a0e0*/  IMAD.MOV.U32 R4, RZ, RZ, R15 ;  /* 0x000000ffff047224 */ /* 0x000fe200078e000f */
[----:B------:R-:W-:Y:S01]  /*a0f0*/  SHF.L.U32 R22, R6, R9, RZ ;  /* 0x0000000906167219 */ /* 0x000fe200000006ff */
[----:B------:R-:W0:Y:S01]  /*a100*/  LDC R27, c[0x0][0x638] ;  /* 0x00018e00ff1b7b82 */ /* 0x000e220000000800 */
[----:B------:R-:W-:-:S07]  /*a110*/  LOP3.LUT R28, RZ, R8, RZ, 0x33, !PT ;  /* 0x00000008ff1c7212 */ /* 0x000fce00078e33ff */
        /* <DEDUP_REMOVED lines=12> */
.L_x_289:
[----:B------:R-:W-:Y:S01]  /*a1e0*/  ISETP.NE.AND P0, PT, R2, 0x1, PT ;  /* 0x000000010200780c */ /* 0x000fe20003f05270 */
[----:B--2---:R-:W-:Y:S01]  /*a1f0*/  VIADD R7, R21, 0xffffffff ;  /* 0xffffffff15077836 */ /* 0x004fe20000000000 */
[----:B-1----:R-:W-:Y:S01]  /*a200*/  SHF.R.U64 R5, R4, R26, R5 ;  /* 0x0000001a04057219 */ /* 0x002fe20000001205 */
[----:B------:R-:W-:Y:S01]  /*a210*/  IMAD.MOV R14, RZ, RZ, -R14 ;  /* 0x000000ffff0e7224 */ /* 0x000fe200078e0a0e */
[----:B------:R-:W-:Y:S01]  /*a220*/  LOP3.LUT R4, R13, R28, RZ, 0xc0, !PT ;  /* 0x0000001c0d047212 */ /* 0x000fe200078ec0ff */
[----:B------:R-:W-:Y:S01]  /*a230*/  IMAD.MOV.U32 R8, RZ, RZ, R12 ;  /* 0x000000ffff087224 */ /* 0x000fe200078e000c */
[----:B------:R-:W-:Y:S01]  /*a240*/  LOP3.LUT R10, R10, R7, RZ, 0xc0, !PT ;  /* 0x000000070a0a7212 */ /* 0x000fe200078ec0ff */
[----:B------:R-:W-:Y:S02]  /*a250*/  IMAD.MOV R6, RZ, RZ, -R5 ;  /* 0x000000ffff067224 */ /* 0x000fe400078e0a05 */
[----:B------:R-:W-:-:S04]  /*a260*/  IMAD R4, R22, R5, R4 ;  /* 0x0000000516047224 */ /* 0x000fc800078e0204 */
[----:B------:R-:W-:Y:S02]  /*a270*/  @P0 IMAD R23, R20, R14, R3 ;  /* 0x0000000e14170224 */ /* 0x000fe400078e0203 */
[----:B0-----:R-:W-:Y:S02]  /*a280*/  IMAD R3, R6, R27, R15 ;  /* 0x0000001b06037224 */ /* 0x001fe400078e020f */
[----:B------:R-:W-:Y:S02]  /*a290*/  IMAD R7, R4, R29, R23 ;  /* 0x0000001d04077224 */ /* 0x000fe400078e0217 */
[----:B------:R-:W-:Y:S02]  /*a2a0*/  IMAD R4, R3, R21, R10 ;  /* 0x0000001503047224 */ /* 0x000fe400078e020a */
[----:B------:R-:W-:-:S03]  /*a2b0*/  IMAD.MOV.U32 R6, RZ, RZ, 0x1 ;  /* 0x00000001ff067424 */ /* 0x000fc600078e00ff */
[----:B------:R-:W-:Y:S02]  /*a2c0*/  SEL R9, R4, R7, !P0 ;  /* 0x0000000704097207 */ /* 0x000fe40004000000 */
[----:B------:R-:W-:-:S07]  /*a2d0*/  SEL R7, R7, R4, !P0 ;  /* 0x0000000407077207 */ /* 0x000fce0004000000 */
.L_x_287:
[----:B------:R-:W-:-:S08]  /*a2e0*/  NOP ;  /* 0x0000000000007918 */ /* 0x000fd00000000000 */
[----:B------:R-:W0:-:S00]  /*a2f0*/  USETMAXREG.DEALLOC.CTAPOOL 0x28 ;  /* 0x00000028000079c8 */ /* 0x000e0000080e0500 */
[----:B0-----:R-:W-:-:S13]  /*a300*/  ISETP.NE.AND P0, PT, R0, RZ, PT ;  /* 0x000000ff0000720c */ /* 0x001fda0003f05270 */
[----:B------:R-:W-:Y:S05]  /*a310*/  @P0 EXIT ;  /* 0x000000000000094d */ /* 0x000fea0003800000 */
[----:B------:R-:W-:Y:S01]  /*a320*/  LOP3.LUT P0, RZ, R6, 0xff, RZ, 0xc0, !PT ;  /* 0x000000ff06ff7812 */ /* 0x000fe2000780c0ff */
[----:B------:R-:W-:Y:S02]  /*a330*/  IMAD.MOV.U32 R3, RZ, RZ, 0x1 ;  /* 0x00000001ff037424 */ /* 0x000fe400078e00ff */
[----:B------:R-:W-:-:S10]  /*a340*/  IMAD.MOV.U32 R0, RZ, RZ, RZ ;  /* 0x000000ffff007224 */ /* 0x000fd400078e00ff */
[----:B------:R-:W-:Y:S05]  /*a350*/  @!P0 BRA `(.L_x_290) ;  /* 0x0000000c00348947 */ /* 0x000fea0003800000 */
[----:B------:R-:W0:Y:S01]  /*a360*/  LDC R0, c[0x0][0x28c] ;  /* 0x0000a300ff007b82 */ /* 0x000e220000000800 */
[----:B------:R-:W-:Y:S01]  /*a370*/  ULDC UR5, c[0x0][0x600] ;  /* 0x0001800000057ab9 */ /* 0x000fe20000000800 */
[----:B------:R-:W-:Y:S01]  /*a380*/  ULDC UR4, c[0x0][0xc] ;  /* 0x0000030000047ab9 */ /* 0x000fe20000000800 */
[----:B------:R-:W-:Y:S01]  /*a390*/  UIADD3 UR16, UR5, -0x1, URZ ;  /* 0xffffffff05107890 */ /* 0x000fe2000fffe03f */
[C---:B------:R-:W-:Y:S01]  /*a3a0*/  LOP3.LUT P2, RZ, R18.reuse, 0x7f, RZ, 0xc0, !PT ;  /* 0x0000007f12ff7812 */ /* 0x040fe2000784c0ff */
[----:B------:R-:W-:Y:S01]  /*a3b0*/  ULDC UR6, c[0x0][0x658] ;  /* 0x0001960000067ab9 */ /* 0x000fe20000000800 */
[----:B------:R-:W-:Y:S01]  /*a3c0*/  ULDC UR5, c[0x0][0x10] ;  /* 0x0000040000057ab9 */ /* 0x000fe20000000800 */
[----:B------:R-:W-:Y:S01]  /*a3d0*/  UMOV UR7, 0xffffffff ;  /* 0xffffffff00077882 */ /* 0x000fe20000000000 */
[----:B------:R-:W-:Y:S01]  /*a3e0*/  UMOV UR8, 0x1 ;  /* 0x0000000100087882 */ /* 0x000fe20000000000 */
[----:B------:R-:W-:Y:S01]  /*a3f0*/  UIMAD.WIDE.U32 UR4, UR4, UR5, URZ ;  /* 0x00000005040472a5 */ /* 0x000fe2000f8e003f */
[----:B------:R-:W-:Y:S01]  /*a400*/  LOP3.LUT P0, RZ, R18, 0x1f, RZ, 0xc0, !PT ;  /* 0x0000001f12ff7812 */ /* 0x000fe2000780c0ff */
[----:B------:R-:W-:Y:S01]  /*a410*/  USHF.L.U32 UR7, UR7, UR6, URZ ;  /* 0x0000000607077299 */ /* 0x000fe2000800063f */
[----:B------:R-:W-:Y:S01]  /*a420*/  BSSY B0, `(.L_x_290) ;  /* 0x00000c0000007945 */ /* 0x000fe20003800000 */
[----:B------:R-:W-:Y:S01]  /*a430*/  USHF.L.U32 UR18, UR8, UR6, URZ ;  /* 0x0000000608127299 */ /* 0x000fe2000800063f */
[----:B------:R-:W-:Y:S01]  /*a440*/  IMAD.MOV.U32 R11, RZ, RZ, 0x1 ;  /* 0x00000001ff0b7424 */ /* 0x000fe200078e00ff */
[----:B------:R-:W-:Y:S01]  /*a450*/  LOP3.LUT R18, R19, 0x2, RZ, 0xfc, !PT ;  /* 0x0000000213127812 */ /* 0x000fe200078efcff */
[----:B------:R-:W-:Y:S01]  /*a460*/  ULDC UR6, c[0x0][0x14] ;  /* 0x0000050000067ab9 */ /* 0x000fe20000000800 */
[----:B------:R-:W-:Y:S01]  /*a470*/  PLOP3.LUT P0, PT, P0, P2, PT, 0x8a, 0x0 ;  /* 0x000000000000781c */ /* 0x000fe20000705172 */
[----:B------:R-:W-:-:S02]  /*a480*/  UIMAD.WIDE.U32 UR20, UR4, UR6, URZ ;  /* 0x00000006041472a5 */ /* 0x000fc4000f8e003f */
[----:B------:R-:W-:Y:S02]  /*a490*/  UIMAD UR13, UR5, UR6, URZ ;  /* 0x00000006050d72a4 */ /* 0x000fe4000f8e023f */
[----:B------:R-:W-:Y:S01]  /*a4a0*/  ULOP3.LUT UR17, URZ, UR7, URZ, 0x33, !UPT ;  /* 0x000000073f117292 */ /* 0x000fe2000f8e333f */
[----:B0-----:R-:W-:Y:S01]  /*a4b0*/  VIADD R0, R0, 0x1f ;  /* 0x0000001f00007836 */ /* 0x001fe20000000000 */
[----:B------:R-:W-:Y:S01]  /*a4c0*/  UIADD3 UR13, UR21, UR13, URZ ;  /* 0x0000000d150d7290 */ /* 0x000fe2000fffe03f */
[----:B------:R-:W-:-:S03]  /*a4d0*/  ULDC.64 UR22, c[0x0][0x198] ;  /* 0x0000660000167ab9 */ /* 0x000fc60000000a00 */
[----:B------:R-:W-:-:S04]  /*a4e0*/  SHF.R.S32.HI R3, RZ, 0x1f, R0 ;  /* 0x0000001fff037819 */ /* 0x000fc80000011400 */
[----:B------:R-:W-:Y:S01]  /*a4f0*/  LEA.HI R3, R3, R0, RZ, 0x5 ;  /* 0x0000000003037211 */ /* 0x000fe200078f28ff */
[----:B------:R-:W-:-:S03]  /*a500*/  IMAD.MOV.U32 R0, RZ, RZ, RZ ;  /* 0x000000ffff007224 */ /* 0x000fc600078e00ff */
[----:B------:R-:W-:Y:S01]  /*a510*/  SHF.R.S32.HI R13, RZ, 0x5, R3 ;  /* 0x00000005ff0d7819 */ /* 0x000fe20000011403 */
[----:B------:R-:W-:-:S04]  /*a520*/  IMAD.MOV.U32 R3, RZ, RZ, 0x1 ;  /* 0x00000001ff037424 */ /* 0x000fc800078e00ff */
[----:B------:R-:W-:-:S07]  /*a530*/  VIADD R10, R13, 0x1 ;  /* 0x000000010d0a7836 */ /* 0x000fce0000000000 */
.L_x_302:
[----:B------:R-:W-:-:S03]  /*a540*/  UMOV UR4, 0xffffffff ;  /* 0xffffffff00047882 */ /* 0x000fc60000000000 */
[----:B------:R-:W-:Y:S05]  /*a550*/  BRA.DIV UR4, `(.L_x_291) ;  /* 0x0000000e04587947 */ /* 0x000fea000b800000 */
[----:B------:R-:W-:-:S13]  /*a560*/  ELECT P6, URZ, PT ;  /* 0x00000000003f782f */ /* 0x000fda00038c0000 */
.L_x_311:
[----:B------:R-:W0:Y:S01]  /*a570*/  LDC R4, c[0x0][0x28c] ;  /* 0x0000a300ff047b82 */ /* 0x000e220000000800 */
[----:B------:R-:W-:Y:S01]  /*a580*/  BSSY B1, `(.L_x_292) ;  /* 0x0000037000017945 */ /* 0x000fe20003800000 */
[----:B0-----:R-:W-:-:S13]  /*a590*/  ISETP.LT.OR P6, PT, R4, 0x1, !P6 ;  /* 0x000000010400780c */ /* 0x001fda00077c1670 */
[----:B------:R-:W-:Y:S05]  /*a5a0*/  @P6 BRA `(.L_x_293) ;  /* 0x0000000000d06947 */ /* 0x000fea0003800000 */
[----:B------:R-:W-:Y:S02]  /*a5b0*/  IMAD.SHL.U32 R14, R9, 0x100, RZ ;  /* 0x00000100090e7824 */ /* 0x000fe400078e00ff */
[----:B------:R-:W-:Y:S02]  /*a5c0*/  IMAD.SHL.U32 R15, R7, 0x80, RZ ;  /* 0x00000080070f7824 */ /* 0x000fe400078e00ff */
[----:B------:R-:W-:Y:S02]  /*a5d0*/  IMAD.MOV.U32 R20, RZ, RZ, RZ ;  /* 0x000000ffff147224 */ /* 0x000fe400078e00ff */
[----:B------:R-:W-:Y:S02]  /*a5e0*/  IMAD.MOV.U32 R4, RZ, RZ, R10 ;  /* 0x000000ffff047224 */ /* 0x000fe400078e000a */
[----:B------:R-:W-:Y:S02]  /*a5f0*/  IMAD.MOV.U32 R5, RZ, RZ, R3 ;  /* 0x000000ffff057224 */ /* 0x000fe400078e0003 */
[----:B------:R-:W-:-:S07]  /*a600*/  IMAD.MOV.U32 R6, RZ, RZ, R0 ;  /* 0x000000ffff067224 */ /* 0x000fce00078e0000 */
.L_x_297:
[----:B------:R-:W0:Y:S01]  /*a610*/  S2R R12, SR_CgaCtaId ;  /* 0x00000000000c7919 */ /* 0x000e220000008800 */
[----:B------:R-:W-:Y:S01]  /*a620*/  MOV R7, 0x400 ;  /* 0x0000040000077802 */ /* 0x000fe20000000f00 */
[----:B------:R-:W1:Y:S03]  /*a630*/  @!P2 LDC R9, c[0x0][0x500] ;  /* 0x00014000ff09ab82 */ /* 0x000e660000000800 */
[----:B0-----:R-:W-:Y:S02]  /*a640*/  LEA R21, R12, R7, 0x18 ;  /* 0x000000070c157211 */ /* 0x001fe400078ec0ff */
[----:B------:R-:W-:-:S03]  /*a650*/  SHF.L.U32 R7, R5, 0x1f, RZ ;  /* 0x0000001f05077819 */ /* 0x000fc600000006ff */
[----:B------:R-:W-:-:S04]  /*a660*/  IMAD R12, R6, 0x8, R21 ;  /* 0x00000008060c7824 */ /* 0x000fc800078e0215 */
[----:B------:R-:W0:Y:S02]  /*a670*/  SYNCS.PHASECHK.TRANS64.TRYWAIT P1, [R12+URZ+0x10], R7 ;  /* 0x000010070c0075a7 */ /* 0x000e24000802017f */
[----:B01----:R-:W-:Y:S05]  /*a680*/  @!P1 BRA `(.L_x_294) ;  /* 0x0000000c002c9947 */ /* 0x003fea0003800000 */
.L_x_312:
[----:B0-----:R-:W-:Y:S01]  /*a690*/  PRMT R7, R18, 0x9910, RZ ;  /* 0x0000991012077816 */ /* 0x001fe200000000ff */
[----:B------:R0:W-:Y:S03]  /*a6a0*/  @!P2 SYNCS.ARRIVE.TRANS64 RZ, [R12+URZ], R9 ;  /* 0x000000090cffa9a7 */ /* 0x0001e6000800003f */
[----:B------:R-:W-:-:S13]  /*a6b0*/  ISETP.NE.AND P1, PT, R7, 0x2, PT ;  /* 0x000000020700780c */ /* 0x000fda0003f25270 */
[----:B0-----:R-:W-:Y:S05]  /*a6c0*/  @P1 BRA `(.L_x_295) ;  /* 0x0000000000041947 */ /* 0x001fea0003800000 */
[----:B------:R-:W-:Y:S01]  /*a6d0*/  BPT.TRAP 0x1 ;  /* 0x000000040000795c */ /* 0x000fe20000300000 */
.L_x_295:
[----:B------:R-:W-:Y:S05]  /*a6e0*/  @P0 BRA `(.L_x_296) ;  /* 0x0000000000040947 */ /* 0x000fea0003800000 */
[----:B------:R-:W-:Y:S01]  /*a6f0*/  BPT.TRAP 0x1 ;  /* 0x000000040000795c */ /* 0x000fe20000300000 */
.L_x_296:
[--C-:B------:R-:W-:Y:S01]  /*a700*/  IMAD R7, R6, 0x2000, R21.reuse ;  /* 0x0000200006077824 */ /* 0x100fe200078e0215 */
[----:B------:R-:W-:Y:S01]  /*a710*/  R2UR UR9, R12 ;  /* 0x000000000c0972ca */ /* 0x000fe200000e0000 */
[----:B------:R-:W-:Y:S01]  /*a720*/  IMAD R21, R6, 0x4000, R21 ;  /* 0x0000400006157824 */ /* 0x000fe200078e0215 */
[----:B------:R-:W-:Y:S01]  /*a730*/  UIADD3 UR4, UP0, UR22, 0xf0, URZ ;  /* 0x000000f016047890 */ /* 0x000fe2000ff1e03f */
[----:B------:R-:W-:Y:S01]  /*a740*/  VIADD R4, R4, 0xffffffff ;  /* 0xffffffff04047836 */ /* 0x000fe20000000000 */
[----:B------:R-:W-:Y:S01]  /*a750*/  R2UR UR5, R7 ;  /* 0x00000000070572ca */ /* 0x000fe200000e0000 */
[----:B------:R-:W-:Y:S01]  /*a760*/  UIADD3 UR24, UP1, UR22, 0x1f0, URZ ;  /* 0x000001f016187890 */ /* 0x000fe2000ff3e03f */
[----:B------:R-:W-:Y:S01]  /*a770*/  R2UR UR8, R21 ;  /* 0x00000000150872ca */ /* 0x000fe200000e0000 */
[----:B------:R-:W-:Y:S01]  /*a780*/  VIADD R6, R6, 0x1 ;  /* 0x0000000106067836 */ /* 0x000fe20000000000 */
[----:B------:R-:W-:Y:S01]  /*a790*/  R2UR UR11, R15 ;  /* 0x000000000f0b72ca */ /* 0x000fe200000e0000 */
[----:B------:R-:W-:Y:S01]  /*a7a0*/  UIADD3.X UR25, URZ, UR23, URZ, UP1, !UPT ;  /* 0x000000173f197290 */ /* 0x000fe20008ffe43f */
[----:B------:R-:W-:Y:S01]  /*a7b0*/  R2UR UR10, R20 ;  /* 0x00000000140a72ca */ /* 0x000fe200000e0000 */
[----:B------:R-:W-:Y:S01]  /*a7c0*/  UMOV UR6, 0x0 ;  /* 0x0000000000067882 */ /* 0x000fe20000000000 */
[----:B------:R-:W-:Y:S01]  /*a7d0*/  R2UR UR12, R8 ;  /* 0x00000000080c72ca */ /* 0x000fe200000e0000 */
[----:B------:R-:W-:Y:S01]  /*a7e0*/  UMOV UR7, 0x10000000 ;  /* 0x1000000000077882 */ /* 0x000fe20000000000 */
[----:B------:R-:W-:Y:S01]  /*a7f0*/  R2UR UR19, R14 ;  /* 0x000000000e1372ca */ /* 0x000fe200000e0000 */
[----:B------:R-:W-:Y:S01]  /*a800*/  VIADD R20, R20, 0x20 ;  /* 0x0000002014147836 */ /* 0x000fe20000000000 */
[----:B------:R-:W-:Y:S01]  /*a810*/  ISETP.GT.AND P3, PT, R4, 0x1, PT ;  /* 0x000000010400780c */ /* 0x000fe20003f64270 */
[----:B------:R-:W-:Y:S01]  /*a820*/  UIADD3 UR14, UR5, 0x100, URZ ;  /* 0x00000100050e7890 */ /* 0x000fe2000fffe03f */
[----:B------:R-:W-:Y:S01]  /*a830*/  ISETP.NE.AND P1, PT, R6, 0x2, PT ;  /* 0x000000020600780c */ /* 0x000fe20003f25270 */
[----:B------:R-:W-:-:S02]  /*a840*/  UIADD3.X UR5, URZ, UR23, URZ, UP0, !UPT ;  /* 0x000000173f057290 */ /* 0x000fc400087fe43f */
[----:B------:R-:W-:Y:S01]  /*a850*/  UIADD3 UR15, UR8, 0x4100, URZ ;  /* 0x00004100080f7890 */ /* 0x000fe2000fffe03f */
[----:B------:R-:W-:Y:S02]  /*a860*/  SEL R12, RZ, 0x1, P1 ;  /* 0x00000001ff0c7807 */ /* 0x000fe40000800000 */
[----:B------:R-:W-:Y:S01]  /*a870*/  UMOV UR8, UR14 ;  /* 0x0000000e00087c82 */ /* 0x000fe20008000000 */
[----:B------:R-:W-:Y:S02]  /*a880*/  SEL R6, R6, RZ, P1 ;  /* 0x000000ff06067207 */ /* 0x000fe40000800000 */
[----:B------:R-:W-:Y:S01]  /*a890*/  LOP3.LUT R5, R5, R12, RZ, 0x3c, !PT ;  /* 0x0000000c05057212 */ /* 0x000fe200078e3cff */
[----:B------:R0:W-:Y:S02]  /*a8a0*/  UTMALDG.3D [UR8], [UR4], desc[UR6] ;  /* 0x00000608040075b4 */ /* 0x0001e40008011000 */
[----:B0-----:R-:W-:Y:S01]  /*a8b0*/  UMOV UR8, UR15 ;  /* 0x0000000f00087c82 */ /* 0x001fe20008000000 */
[----:B------:R-:W-:-:S02]  /*a8c0*/  UMOV UR11, UR19 ;  /* 0x00000013000b7c82 */ /* 0x000fc40008000000 */
[----:B------:R0:W-:Y:S02]  /*a8d0*/  UTMALDG.3D [UR8], [UR24], desc[UR6] ;  /* 0x00000608180075b4 */ /* 0x0001e40008011000 */
[----:B0-----:R-:W-:Y:S05]  /*a8e0*/  @P3 BRA `(.L_x_297) ;  /* 0xfffffffc00483947 */ /* 0x001fea000383ffff */
.L_x_293:
[----:B------:R-:W-:Y:S05]  /*a8f0*/  BSYNC B1 ;  /* 0x0000000000017941 */ /* 0x000fea0003800000 */
.L_x_292:
[----:B------:R-:W-:Y:S01]  /*a900*/  LOP3.LUT P3, RZ, R11, 0xff, RZ, 0xc0, !PT ;  /* 0x000000ff0bff7812 */ /* 0x000fe2000786c0ff */
[----:B------:R-:W-:Y:S01]  /*a910*/  IMAD.IADD R0, R13, 0x1, R0 ;  /* 0x000000010d007824 */ /* 0x000fe200078e0200 */
[----:B------:R-:W-:Y:S01]  /*a920*/  IADD3 R16, P4, R16, UR20, RZ ;  /* 0x0000001410107c10 */ /* 0x000fe2000ff9e0ff */
[----:B------:R-:W-:Y:S01]  /*a930*/  ULDC.64 UR4, c[0x0][0x650] ;  /* 0x0001940000047ab9 */ /* 0x000fe20000000a00 */
[----:B------:R-:W-:Y:S01]  /*a940*/  BSSY B1, `(.L_x_298) ;  /* 0x000006b000017945 */ /* 0x000fe20003800000 */
[----:B------:R-:W-:Y:S01]  /*a950*/  IMAD.MOV.U32 R7, RZ, RZ, -0x1 ;  /* 0xffffffffff077424 */ /* 0x000fe200078e00ff */
[----:B------:R-:W-:Y:S01]  /*a960*/  SHF.R.U32.HI R4, RZ, 0x1, R0 ;  /* 0x00000001ff047819 */ /* 0x000fe20000011600 */
[----:B------:R-:W-:Y:S01]  /*a970*/  IMAD.MOV.U32 R9, RZ, RZ, -0x1 ;  /* 0xffffffffff097424 */ /* 0x000fe200078e00ff */
[----:B------:R-:W-:Y:S01]  /*a980*/  ISETP.GT.U32.AND P1, PT, R0, 0x1, PT ;  /* 0x000000010000780c */ /* 0x000fe20003f24070 */
[----:B------:R-:W-:Y:S01]  /*a990*/  IMAD.MOV.U32 R8, RZ, RZ, -0x1 ;  /* 0xffffffffff087424 */ /* 0x000fe200078e00ff */
[----:B------:R-:W-:-:S02]  /*a9a0*/  LOP3.LUT R4, R4, 0x1, RZ, 0xc0, !PT ;  /* 0x0000000104047812 */ /* 0x000fc400078ec0ff */
[----:B------:R-:W-:Y:S01]  /*a9b0*/  ISETP.LT.U32.AND P1, PT, R13, 0x2, P1 ;  /* 0x000000020d00780c */ /* 0x000fe20000f21070 */
[----:B------:R-:W0:Y:S01]  /*a9c0*/  @P3 S2R R6, SR_CgaCtaId ;  /* 0x0000000000063919 */ /* 0x000e220000008800 */
[----:B------:R-:W-:Y:S02]  /*a9d0*/  @P3 MOV R5, 0x400 ;  /* 0x0000040000053802 */ /* 0x000fe40000000f00 */
[----:B------:R-:W-:Y:S02]  /*a9e0*/  IADD3.X R17, R17, UR13, RZ, P4, !PT ;  /* 0x0000000d11117c10 */ /* 0x000fe4000a7fe4ff */
[----:B------:R-:W-:Y:S02]  /*a9f0*/  ISETP.GE.U32.AND P4, PT, R16, UR4, PT ;  /* 0x0000000410007c0c */ /* 0x000fe4000bf86070 */
[----:B------:R-:W-:Y:S02]  /*aa00*/  LOP3.LUT R0, R0, 0x1, RZ, 0xc0, !PT ;  /* 0x0000000100007812 */ /* 0x000fe400078ec0ff */
[----:B------:R-:W-:-:S02]  /*aa10*/  PRMT R11, RZ, 0x7610, R11 ;  /* 0x00007610ff0b7816 */ /* 0x000fc4000000000b */
[----:B0-----:R-:W-:-:S04]  /*aa20*/  @P3 LEA R5, R6, R5, 0x18 ;  /* 0x0000000506053211 */ /* 0x001fc800078ec0ff */
[----:B------:R0:W-:Y:S01]  /*aa30*/  @P3 SYNCS.ARRIVE.TRANS64.A1T0 RZ, [R5+URZ+0x38], RZ ;  /* 0x000038ff05ff39a7 */ /* 0x0001e2000810003f */
[----:B------:R-:W-:Y:S02]  /*aa40*/  ISETP.NE.U32.AND P3, PT, R4, 0x1, PT ;  /* 0x000000010400780c */ /* 0x000fe40003f65070 */
[----:B------:R-:W-:Y:S02]  /*aa50*/  SEL R4, RZ, 0x1, !P1 ;  /* 0x00000001ff047807 */ /* 0x000fe40004800000 */
[----:B------:R-:W-:Y:S02]  /*aa60*/  ISETP.GE.U32.AND.EX P1, PT, R17, UR5, PT, P4 ;  /* 0x0000000511007c0c */ /* 0x000fe4000bf26140 */
[----:B------:R-:W-:-:S04]  /*aa70*/  ISETP.GT.U32.AND P3, PT, R13, 0x1, !P3 ;  /* 0x000000010d00780c */ /* 0x000fc80005f64070 */
[----:B0-----:R-:W-:-:S04]  /*aa80*/  SEL R5, RZ, 0x1, !P3 ;  /* 0x00000001ff057807 */ /* 0x001fc80005800000 */
[--C-:B------:R-:W-:Y:S02]  /*aa90*/  LOP3.LUT R3, R5, R3, R4.reuse, 0x96, !PT ;  /* 0x0000000305037212 */ /* 0x100fe400078e9604 */
[----:B------:R-:W-:Y:S01]  /*aaa0*/  PRMT R4, RZ, 0x7610, R4 ;  /* 0x00007610ff047816 */ /* 0x000fe20000000004 */
[----:B------:R-:W-:Y:S06]  /*aab0*/  @P1 BRA `(.L_x_299) ;  /* 0x00000004004c1947 */ /* 0x000fec0003800000 */
[----:B------:R-:W-:Y:S01]  /*aac0*/  ULDC.64 UR4, c[0x0][0x628] ;  /* 0x00018a0000047ab9 */ /* 0x000fe20000000a00 */
[----:B------:R-:W0:Y:S01]  /*aad0*/  S2R R14, SR_CTAID.X ;  /* 0x00000000000e7919 */ /* 0x000e220000002500 */
[----:B------:R-:W-:Y:S01]  /*aae0*/  ISETP.NE.U32.AND P1, PT, RZ, UR4, PT ;  /* 0x00000004ff007c0c */ /* 0x000fe2000bf25070 */
[----:B------:R-:W-:Y:S01]  /*aaf0*/  ULDC UR7, c[0x0][0x630] ;  /* 0x00018c0000077ab9 */ /* 0x000fe20000000800 */
[----:B------:R-:W-:Y:S01]  /*ab00*/  IMAD.MOV.U32 R4, RZ, RZ, R16 ;  /* 0x000000ffff047224 */ /* 0x000fe200078e0010 */
[----:B------:R-:W1:Y:S01]  /*ab10*/  S2R R12, SR_CTAID.Y ;  /* 0x00000000000c7919 */ /* 0x000e620000002600 */
[----:B------:R-:W-:Y:S01]  /*ab20*/  ISETP.NE.AND.EX P1, PT, RZ, UR5, PT, P1 ;  /* 0x00000005ff007c0c */ /* 0x000fe2000bf25310 */
[----:B------:R-:W-:-:S12]  /*ab30*/  IMAD.MOV.U32 R5, RZ, RZ, R17 ;  /* 0x000000ffff057224 */ /* 0x000fd800078e0011 */
[----:B------:R-:W-:Y:S05]  /*ab40*/  @!P1 BRA `(.L_x_300) ;  /* 0x0000000000289947 */ /* 0x000fea0003800000 */
[----:B------:R-:W-:Y:S02]  /*ab50*/  ULDC UR6, c[0x0][0x634] ;  /* 0x00018d0000067ab9 */ /* 0x000fe40000000800 */
[----:B------:R-:W-:-:S05]  /*ab60*/  IADD3 R9, P1, R16, UR6, RZ ;  /* 0x0000000610097c10 */ /* 0x000fca000ff3e0ff */
[----:B------:R-:W-:-:S04]  /*ab70*/  IMAD.X R15, RZ, RZ, R17, P1 ;  /* 0x000000ffff0f7224 */ /* 0x000fc800008e0611 */
[----:B------:R-:W-:-:S04]  /*ab80*/  IMAD.WIDE.U32 R6, R15, UR4, RZ ;  /* 0x000000040f067c25 */ /* 0x000fc8000f8e00ff */
[----:B------:R-:W-:-:S04]  /*ab90*/  IMAD.WIDE.U32 R6, P1, R9, UR5, R6 ;  /* 0x0000000509067c25 */ /* 0x000fc8000f820006 */
[----:B------:R-:W-:-:S04]  /*aba0*/  IMAD.WIDE.U32 R8, R9, UR4, RZ ;  /* 0x0000000409087c25 */ /* 0x000fc8000f8e00ff */
[----:B------:R-:W-:Y:S01]  /*abb0*/  IMAD.X R5, RZ, RZ, RZ, P1 ;  /* 0x000000ffff057224 */ /* 0x000fe200008e06ff */
[----:B------:R-:W-:Y:S01]  /*abc0*/  IADD3 RZ, P1, R9, R6, RZ ;  /* 0x0000000609ff7210 */ /* 0x000fe20007f3e0ff */
[----:B------:R-:W-:-:S04]  /*abd0*/  IMAD.MOV.U32 R4, RZ, RZ, R7 ;  /* 0x000000ffff047224 */ /* 0x000fc800078e0007 */
[----:B------:R-:W-:-:S08]  /*abe0*/  IMAD.WIDE.U32.X R4, R15, UR5, R4, P1 ;  /* 0x000000050f047c25 */ /* 0x000fd000088e0404 */
.L_x_300:
[--C-:B------:R-:W-:Y:S01]  /*abf0*/  SHF.R.U64 R8, R4, UR7, R5.reuse ;  /* 0x0000000704087c19 */ /* 0x100fe20008001205 */
[----:B------:R-:W-:Y:S01]  /*ac00*/  ULDC.64 UR4, c[0x0][0x620] ;  /* 0x0001880000047ab9 */ /* 0x000fe20000000a00 */
[----:B------:R-:W-:Y:S01]  /*ac10*/  SHF.R.U32.HI R4, RZ, UR7, R5 ;  /* 0x00000007ff047c19 */ /* 0x000fe20008011605 */
[----:B------:R-:W2:Y:S01]  /*ac20*/  LDC R25, c[0x0][0x144] ;  /* 0x00005100ff197b82 */ /* 0x000ea20000000800 */
[----:B------:R-:W-:Y:S01]  /*ac30*/  IADD3 R7, P1, RZ, -R8, RZ ;  /* 0x80000008ff077210 */ /* 0x000fe20007f3e0ff */
[----:B------:R-:W-:Y:S01]  /*ac40*/  ULDC.64 UR8, c[0x0][0x640] ;  /* 0x0001900000087ab9 */ /* 0x000fe20000000a00 */
[----:B0-----:R-:W-:Y:S01]  /*ac50*/  I2FP.F32.U32 R9, R14 ;  /* 0x0000000e00097245 */ /* 0x001fe20000201000 */
[----:B------:R-:W-:Y:S02]  /*ac60*/  ULDC UR6, c[0x0][0x608] ;  /* 0x0001820000067ab9 */ /* 0x000fe40000000800 */
[----:B------:R-:W-:Y:S01]  /*ac70*/  IMAD.X R4, RZ, RZ, ~R4, P1 ;  /* 0x000000ffff047224 */ /* 0x000fe200008e0e04 */
[----:B------:R-:W-:Y:S01]  /*ac80*/  ISETP.NE.U32.AND P1, PT, RZ, UR8, PT ;  /* 0x00000008ff007c0c */ /* 0x000fe2000bf25070 */
[----:B------:R-:W0:Y:S02]  /*ac90*/  LDC R21, c[0x0][0x148] ;  /* 0x00005200ff157b82 */ /* 0x000e240000000800 */
[----:B------:R-:W-:Y:S01]  /*aca0*/  IMAD R6, R4, UR4, RZ ;  /* 0x0000000404067c24 */ /* 0x000fe2000f8e02ff */
[----:B------:R-:W-:Y:S01]  /*acb0*/  ISETP.NE.AND.EX P1, PT, RZ, UR9, PT, P1 ;  /* 0x00000009ff007c0c */ /* 0x000fe2000bf25310 */
[----:B------:R-:W-:Y:S01]  /*acc0*/  IMAD.WIDE.U32 R4, R7, UR4, R16 ;  /* 0x0000000407047c25 */ /* 0x000fe2000f8e0010 */
[----:B------:R-:W-:-:S03]  /*acd0*/  ULDC UR4, c[0x0][0x150] ;  /* 0x0000540000047ab9 */ /* 0x000fc60000000800 */
[----:B------:R-:W-:Y:S02]  /*ace0*/  IMAD R7, R7, UR5, R6 ;  /* 0x0000000507077c24 */ /* 0x000fe4000f8e0206 */
[----:B------:R-:W-:Y:S01]  /*acf0*/  FMUL R6, R9, UR4 ;  /* 0x0000000409067c20 */ /* 0x000fe20008400000 */
[----:B------:R-:W-:Y:S01]  /*ad00*/  ULDC UR4, c[0x0][0x618] ;  /* 0x0001860000047ab9 */ /* 0x000fe20000000800 */
[----:B------:R-:W-:Y:S01]  /*ad10*/  ULDC UR5, c[0x0][0x154] ;  /* 0x0000550000057ab9 */ /* 0x000fe20000000800 */
[----:B------:R-:W-:-:S03]  /*ad20*/  IMAD.IADD R5, R5, 0x1, R7 ;  /* 0x0000000105057824 */ /* 0x000fc600078e0207 */
[----:B------:R-:W3:Y:S02]  /*ad30*/  F2I.U32.TRUNC.NTZ R6, R6 ;  /* 0x0000000600067305 */ /* 0x000ee4000020f000 */
[----:B------:R-:W-:Y:S02]  /*ad40*/  SHF.R.U64 R9, R4, UR4, R5 ;  /* 0x0000000404097c19 */ /* 0x000fe40008001205 */
[----:B-1----:R-:W-:-:S05]  /*ad50*/  I2FP.F32.U32 R4, R12 ;  /* 0x0000000c00047245 */ /* 0x002fca0000201000 */
[----:B------:R-:W-:Y:S01]  /*ad60*/  FMUL R22, R4, UR5 ;  /* 0x0000000504167c20 */ /* 0x000fe20008400000 */
[----:B------:R-:W-:Y:S01]  /*ad70*/  SHF.R.U32.HI R4, RZ, UR4, R5 ;  /* 0x00000004ff047c19 */ /* 0x000fe20008011605 */
[----:B------:R-:W-:-:S03]  /*ad80*/  ULDC UR4, c[0x0][0x658] ;  /* 0x0001960000047ab9 */ /* 0x000fc60000000800 */
[--C-:B------:R-:W-:Y:S01]  /*ad90*/  SHF.R.U64 R20, R9, UR6, R4.reuse ;  /* 0x0000000609147c19 */ /* 0x100fe20008001204 */
[----:B------:R-:W1:Y:S01]  /*ada0*/  F2I.U32.TRUNC.NTZ R22, R22 ;  /* 0x0000001600167305 */ /* 0x000e62000020f000 */
[----:B------:R-:W-:Y:S01]  /*adb0*/  SHF.R.U32.HI R5, RZ, UR6, R4 ;  /* 0x00000006ff057c19 */ /* 0x000fe20008011604 */
[----:B---3--:R-:W-:-:S03]  /*adc0*/  IMAD.MOV R6, RZ, RZ, -R6 ;  /* 0x000000ffff067224 */ /* 0x008fc600078e0a06 */
[--C-:B------:R-:W-:Y:S01]  /*add0*/  SHF.R.U64 R15, R20, UR4, R5.reuse ;  /* 0x00000004140f7c19 */ /* 0x100fe20008001205 */
[----:B--2---:R-:W-:Y:S01]  /*ade0*/  IMAD R14, R25, R6, R14 ;  /* 0x00000006190e7224 */ /* 0x004fe200078e020e */
[----:B------:R-:W-:-:S03]  /*adf0*/  SHF.R.U32.HI R23, RZ, UR4, R5 ;  /* 0x00000004ff177c19 */ /* 0x000fc60008011605 */
[----:B------:R-:W-:Y:S02]  /*ae00*/  IMAD.MOV.U32 R4, RZ, RZ, R15 ;  /* 0x000000ffff047224 */ /* 0x000fe400078e000f */
[----:B------:R-:W-:Y:S01]  /*ae10*/  IMAD.MOV.U32 R5, RZ, RZ, R23 ;  /* 0x000000ffff057224 */ /* 0x000fe200078e0017 */
[----:B-1----:R-:W-:Y:S06]  /*ae20*/  @!P1 BRA `(.L_x_301) ;  /* 0x0000000000289947 */ /* 0x002fec0003800000 */
[----:B------:R-:W-:Y:S02]  /*ae30*/  ULDC UR4, c[0x0][0x64c] ;  /* 0x0001930000047ab9 */ /* 0x000fe40000000800 */
[----:B------:R-:W-:-:S05]  /*ae40*/  IADD3 R5, P1, R15, UR4, RZ ;  /* 0x000000040f057c10 */ /* 0x000fca000ff3e0ff */
[----:B------:R-:W-:-:S04]  /*ae50*/  IMAD.X R23, RZ, RZ, R23, P1 ;  /* 0x000000ffff177224 */ /* 0x000fc800008e0617 */
[----:B------:R-:W-:-:S04]  /*ae60*/  IMAD.WIDE.U32 R6, R23, UR8, RZ ;  /* 0x0000000817067c25 */ /* 0x000fc8000f8e00ff */
[----:B------:R-:W-:-:S04]  /*ae70*/  IMAD.WIDE.U32 R6, P1, R5, UR9, R6 ;  /* 0x0000000905067c25 */ /* 0x000fc8000f820006 */
[----:B------:R-:W-:-:S04]  /*ae80*/  IMAD.WIDE.U32 R4, R5, UR8, RZ ;  /* 0x0000000805047c25 */ /* 0x000fc8000f8e00ff */
[----:B------:R-:W-:Y:S01]  /*ae90*/  IMAD.MOV.U32 R4, RZ, RZ, R7 ;  /* 0x000000ffff047224 */ /* 0x000fe200078e0007 */
[----:B------:R-:W-:Y:S01]  /*aea0*/  IADD3 RZ, P3, R5, R6, RZ ;  /* 0x0000000605ff7210 */ /* 0x000fe20007f7e0ff */
[----:B------:R-:W-:-:S04]  /*aeb0*/  IMAD.X R5, RZ, RZ, RZ, P1 ;  /* 0x000000ffff057224 */ /* 0x000fc800008e06ff */
[----:B------:R-:W-:-:S08]  /*aec0*/  IMAD.WIDE.U32.X R4, R23, UR9, R4, P3 ;  /* 0x0000000917047c25 */ /* 0x000fd000098e0404 */
.L_x_301:
[----:B------:R-:W-:Y:S01]  /*aed0*/  ISETP.NE.AND P1, PT, R2, 0x1, PT ;  /* 0x000000010200780c */ /* 0x000fe20003f25270 */
[----:B------:R-:W-:Y:S01]  /*aee0*/  ULDC UR4, c[0x0][0x648] ;  /* 0x0001920000047ab9 */ /* 0x000fe20000000800 */
[----:B------:R-:W-:Y:S01]  /*aef0*/  LOP3.LUT R20, R20, UR17, RZ, 0xc0, !PT ;  /* 0x0000001114147c12 */ /* 0x000fe2000f8ec0ff */
[----:B------:R-:W-:Y:S01]  /*af00*/  IMAD.MOV R22, RZ, RZ, -R22 ;  /* 0x000000ffff167224 */ /* 0x000fe200078e0a16 */
[----:B------:R-:W-:Y:S01]  /*af10*/  SHF.R.U64 R5, R4, UR4, R5 ;  /* 0x0000000404057c19 */ /* 0x000fe20008001205 */
[----:B------:R-:W-:Y:S01]  /*af20*/  ULDC UR4, c[0x0][0x638] ;  /* 0x00018e0000047ab9 */ /* 0x000fe20000000800 */
[----:B------:R-:W-:Y:S01]  /*af30*/  LOP3.LUT R6, R9, UR16, RZ, 0xc0, !PT ;  /* 0x0000001009067c12 */ /* 0x000fe2000f8ec0ff */
[----:B------:R-:W-:Y:S02]  /*af40*/  ULDC UR5, c[0x0][0x610] ;  /* 0x0001840000057ab9 */ /* 0x000fe40000000800 */
[----:B------:R-:W-:Y:S02]  /*af50*/  IMAD.MOV R4, RZ, RZ, -R5 ;  /* 0x000000ffff047224 */ /* 0x000fe400078e0a05 */
[----:B------:R-:W-:-:S02]  /*af60*/  IMAD R5, R5, UR18, R20 ;  /* 0x0000001205057c24 */ /* 0x000fc4000f8e0214 */
[----:B0-----:R-:W-:Y:S02]  /*af70*/  @P1 IMAD R14, R21, R22, R12 ;  /* 0x00000016150e1224 */ /* 0x001fe400078e020c */
[----:B------:R-:W-:Y:S01]  /*af80*/  IMAD R15, R4, UR4, R15 ;  /* 0x00000004040f7c24 */ /* 0x000fe2000f8e020f */
[----:B------:R-:W-:Y:S01]  /*af90*/  ULDC UR4, c[0x0][0x600] ;  /* 0x0001800000047ab9 */ /* 0x000fe20000000800 */
[----:B------:R-:W-:Y:S02]  /*afa0*/  IMAD R14, R5, UR5, R14 ;  /* 0x00000005050e7c24 */ /* 0x000fe4000f8e020e */
[----:B------:R-:W-:Y:S02]  /*afb0*/  IMAD R15, R15, UR4, R6 ;  /* 0x000000040f0f7c24 */ /* 0x000fe4000f8e0206 */
[----:B------:R-:W-:-:S03]  /*afc0*/  IMAD.MOV.U32 R4, RZ, RZ, 0x1 ;  /* 0x00000001ff047424 */ /* 0x000fc600078e00ff */
[----:B------:R-:W-:Y:S02]  /*afd0*/  SEL R9, R15, R14, !P1 ;  /* 0x0000000e0f097207 */ /* 0x000fe40004800000 */
[----:B------:R-:W-:-:S07]  /*afe0*/  SEL R7, R14, R15, !P1 ;  /* 0x0000000f0e077207 */ /* 0x000fce0004800000 */
.L_x_299:
[----:B------:R-:W-:Y:S05]  /*aff0*/  BSYNC B1 ;  /* 0x0000000000017941 */ /* 0x000fea0003800000 */
.L_x_298:
[----:B------:R-:W-:-:S13]  /*b000*/  LOP3.LUT P1, RZ, R4, 0xff, RZ, 0xc0, !PT ;  /* 0x000000ff04ff7812 */ /* 0x000fda000782c0ff */
[----:B------:R-:W-:Y:S05]  /*b010*/  @P1 BRA `(.L_x_302) ;  /* 0xfffffff400481947 */ /* 0x000fea000383ffff */
[----:B------:R-:W-:Y:S05]  /*b020*/  BSYNC B0 ;  /* 0x0000000000007941 */ /* 0x000fea0003800000 */
.L_x_290:
[----:B------:R-:W-:-:S03]  /*b030*/  UMOV UR4, 0xffffffff ;  /* 0xffffffff00047882 */ /* 0x000fc60000000000 */
[----:B------:R-:W-:Y:S05]  /*b040*/  BRA.DIV UR4, `(.L_x_303) ;  /* 0x0000000204d07947 */ /* 0x000fea000b800000 */
[----:B------:R-:W-:-:S13]  /*b050*/  ELECT P6, URZ, PT ;  /* 0x00000000003f782f */ /* 0x000fda00038c0000 */
.L_x_315:
[----:B------:R-:W-:Y:S04]  /*b060*/  BSSY B0, `(.L_x_304) ;  /* 0x0000019000007945 */ /* 0x000fe80003800000 */
[----:B------:R-:W-:Y:S05]  /*b070*/  @!P6 BRA `(.L_x_305) ;  /* 0x00000000005ce947 */ /* 0x000fea0003800000 */
[----:B------:R-:W-:-:S04]  /*b080*/  LOP3.LUT R19, R19, 0x2, RZ, 0xfc, !PT ;  /* 0x0000000213137812 */ /* 0x000fc800078efcff */
[----:B------:R-:W-:-:S13]  /*b090*/  ISETP.NE.AND P0, PT, R19, 0x3, PT ;  /* 0x000000031300780c */ /* 0x000fda0003f05270 */
[----:B------:R-:W-:Y:S05]  /*b0a0*/  @!P0 BRA `(.L_x_306) ;  /* 0x0000000000048947 */ /* 0x000fea0003800000 */
[----:B------:R-:W-:Y:S01]  /*b0b0*/  BPT.TRAP 0x1 ;  /* 0x000000040000795c */ /* 0x000fe20000300000 */
.L_x_306:
[----:B------:R-:W0:Y:S01]  /*b0c0*/  S2R R5, SR_CgaCtaId ;  /* 0x0000000000057919 */ /* 0x000e220000008800 */
[----:B------:R-:W-:Y:S02]  /*b0d0*/  MOV R2, 0x400 ;  /* 0x0000040000027802 */ /* 0x000fe40000000f00 */
[----:B------:R-:W-:Y:S02]  /*b0e0*/  SHF.L.U32 R4, R3, 0x1f, RZ ;  /* 0x0000001f03047819 */ /* 0x000fe400000006ff */
[----:B0-----:R-:W-:-:S05]  /*b0f0*/  LEA R5, R5, R2, 0x18 ;  /* 0x0000000205057211 */ /* 0x001fca00078ec0ff */
[----:B------:R-:W-:-:S04]  /*b100*/  VIADD R5, R5, 0x10 ;  /* 0x0000001005057836 */ /* 0x000fc80000000000 */
[C---:B------:R-:W-:Y:S02]  /*b110*/  IMAD R7, R0.reuse, 0x8, R5 ;  /* 0x0000000800077824 */ /* 0x040fe400078e0205 */
[----:B------:R-:W-:Y:S02]  /*b120*/  VIADD R0, R0, 0x1 ;  /* 0x0000000100007836 */ /* 0x000fe40000000000 */
[----:B------:R-:W0:Y:S03]  /*b130*/  SYNCS.PHASECHK.TRANS64.TRYWAIT P0, [R7+URZ], R4 ;  /* 0x00000004070075a7 */ /* 0x000e26000800017f */
[----:B------:R-:W-:-:S04]  /*b140*/  ISETP.NE.AND P1, PT, R0, 0x2, PT ;  /* 0x000000020000780c */ /* 0x000fc80003f25270 */
[----:B------:R-:W-:Y:S02]  /*b150*/  SEL R2, RZ, 0x1, P1 ;  /* 0x00000001ff027807 */ /* 0x000fe40000800000 */
[----:B------:R-:W-:Y:S02]  /*b160*/  SEL R0, R0, RZ, P1 ;  /* 0x000000ff00007207 */ /* 0x000fe40000800000 */
[----:B------:R-:W-:Y:S01]  /*b170*/  LOP3.LUT R2, R3, R2, RZ, 0x3c, !PT ;  /* 0x0000000203027212 */ /* 0x000fe200078e3cff */
[----:B0-----:R-:W-:Y:S06]  /*b180*/  @!P0 BRA `(.L_x_307) ;  /* 0x0000000000a08947 */ /* 0x001fec0003800000 */
.L_x_316:
[----:B------:R-:W-:Y:S01]  /*b190*/  IMAD R5, R0, 0x8, R5 ;  /* 0x0000000800057824 */ /* 0x000fe200078e0205 */
[----:B------:R-:W-:-:S07]  /*b1a0*/  SHF.L.U32 R0, R2, 0x1f, RZ ;  /* 0x0000001f02007819 */ /* 0x000fce00000006ff */
.L_x_308:
[----:B-1----:R1:W2:Y:S02]  /*b1b0*/  SYNCS.PHASECHK.TRANS64.TRYWAIT P0, [R5+URZ], R0 ;  /* 0x00000000050075a7 */ /* 0x0022a4000800017f */
[----:B--2---:R-:W-:Y:S05]  /*b1c0*/  @!P0 NANOSLEEP.SYNCS 0x989680 ;  /* 0x009896800000895d */ /* 0x004fea0003900000 */
[----:B------:R-:W2:Y:S02]  /*b1d0*/  @!P0 SYNCS.PHASECHK.TRANS64 P0, [R5+URZ], R0 ;  /* 0x00000000050085a7 */ /* 0x000ea4000800007f */
[----:B--2---:R-:W-:Y:S05]  /*b1e0*/  @!P0 BRA `(.L_x_308) ;  /* 0xfffffffc00f08947 */ /* 0x004fea000383ffff */
.L_x_305:
[----:B------:R-:W-:Y:S05]  /*b1f0*/  BSYNC B0 ;  /* 0x0000000000007941 */ /* 0x000fea0003800000 */
.L_x_304:
[----:B------:R-:W-:Y:S05]  /*b200*/  EXIT ;  /* 0x000000000000794d */ /* 0x000fea0003800000 */
.L_x_17:
[----:B---3--:R3:W4:Y:S02]  /*b210*/  SYNCS.PHASECHK.TRANS64.TRYWAIT P1, [R3+URZ], R0 ;  /* 0x00000000030075a7 */ /* 0x008724000802017f */
[----:B----4-:R-:W-:Y:S05]  /*b220*/  @!P1 NANOSLEEP.SYNCS 0x989680 ;  /* 0x009896800000995d */ /* 0x010fea0003900000 */
[----:B------:R-:W4:Y:S02]  /*b230*/  @!P1 SYNCS.PHASECHK.TRANS64 P1, [R3+URZ], R0 ;  /* 0x00000000030095a7 */ /* 0x000f24000802007f */
[----:B----4-:R-:W-:Y:S05]  /*b240*/  @!P1 BRA `(.L_x_17) ;  /* 0xfffffffc00f09947 */ /* 0x010fea000383ffff */
[----:B------:R-:W-:Y:S05]  /*b250*/  BRA `(.L_x_16) ;  /* 0xffffff5c00dc7947 */ /* 0x000fea000383ffff */
.L_x_22:
[----:B-1----:R-:W-:-:S04]  /*b260*/  IMAD.U32 R4, RZ, RZ, UR4 ;  /* 0x00000004ff047e24 */ /* 0x002fc8000f8e00ff */
[----:B------:R1:W2:Y:S03]  /*b270*/  SYNCS.PHASECHK.TRANS64.TRYWAIT P1, [R4+URZ], R3 ;  /* 0x00000003040075a7 */ /* 0x0002a6000802017f */
[----:B--2---:R-:W-:Y:S05]  /*b280*/  @!P1 NANOSLEEP.SYNCS 0x989680 ;  /* 0x009896800000995d */ /* 0x004fea0003900000 */
[----:B------:R-:W2:Y:S02]  /*b290*/  @!P1 SYNCS.PHASECHK.TRANS64 P1, [R4+URZ], R3 ;  /* 0x00000003040095a7 */ /* 0x000ea4000802007f */
[----:B--2---:R-:W-:Y:S05]  /*b2a0*/  @!P1 BRA `(.L_x_22) ;  /* 0xfffffffc00ec9947 */ /* 0x004fea000383ffff */
[----:B------:R-:W-:Y:S05]  /*b2b0*/  BRA `(.L_x_21) ;  /* 0xffffff6000807947 */ /* 0x000fea000383ffff */
.L_x_291:
[----:B------:R-:W-:Y:S01]  /*b2c0*/  BSSY B1, `(.L_x_309) ;  /* 0x0000006000017945 */ /* 0x000fe20003800000 */
[----:B------:R-:W-:-:S07]  /*b2d0*/  IMAD.MOV.U32 R15, RZ, RZ, -0x1 ;  /* 0xffffffffff0f7424 */ /* 0x000fce00078e00ff */
[----:B------:R-:W-:Y:S05]  /*b2e0*/  WARPSYNC.COLLECTIVE R15, `(.L_x_310) ;  /* 0x000000000f0c7348 */ /* 0x000fea0003c00000 */
[----:B------:R-:W-:Y:S02]  /*b2f0*/  ELECT P6, UR62, PT ;  /* 0x00000000003e782f */ /* 0x000fe400038c0000 */
[----:B------:R-:W-:Y:S01]  /*b300*/  MOV R14, UR62 ;  /* 0x0000003e000e7c02 */ /* 0x000fe20008000f00 */
[----:B------:R-:W-:Y:S10]  /*b310*/  ENDCOLLECTIVE ;  /* 0x000000000000791b */ /* 0x000ff40003800000 */
.L_x_310:
[----:B------:R-:W-:Y:S05]  /*b320*/  BSYNC B1 ;  /* 0x0000000000017941 */ /* 0x000fea0003800000 */
.L_x_309:
[----:B------:R-:W-:Y:S05]  /*b330*/  BRA `(.L_x_311) ;  /* 0xfffffff0008c7947 */ /* 0x000fea000383ffff */
.L_x_294:
[----:B0-----:R0:W1:Y:S02]  /*b340*/  SYNCS.PHASECHK.TRANS64.TRYWAIT P1, [R12+URZ+0x10], R7 ;  /* 0x000010070c0075a7 */ /* 0x001064000802017f */
[----:B-1----:R-:W-:Y:S05]  /*b350*/  @!P1 NANOSLEEP.SYNCS 0x989680 ;  /* 0x009896800000995d */ /* 0x002fea0003900000 */
[----:B------:R-:W1:Y:S02]  /*b360*/  @!P1 SYNCS.PHASECHK.TRANS64 P1, [R12+URZ+0x10], R7 ;  /* 0x000010070c0095a7 */ /* 0x000e64000802007f */
[----:B-1----:R-:W-:Y:S05]  /*b370*/  @!P1 BRA `(.L_x_294) ;  /* 0xfffffffc00f09947 */ /* 0x002fea000383ffff */
[----:B------:R-:W-:Y:S05]  /*b380*/  BRA `(.L_x_312) ;  /* 0xfffffff000c07947 */ /* 0x000fea000383ffff */
.L_x_303:
[----:B------:R-:W-:Y:S01]  /*b390*/  BSSY B0, `(.L_x_313) ;  /* 0x0000006000007945 */ /* 0x000fe20003800000 */
[----:B------:R-:W-:-:S07]  /*b3a0*/  IMAD.MOV.U32 R15, RZ, RZ, -0x1 ;  /* 0xffffffffff0f7424 */ /* 0x000fce00078e00ff */
[----:B------:R-:W-:Y:S05]  /*b3b0*/  WARPSYNC.COLLECTIVE R15, `(.L_x_314) ;  /* 0x000000000f0c7348 */ /* 0x000fea0003c00000 */
[----:B------:R-:W-:Y:S02]  /*b3c0*/  ELECT P6, UR62, PT ;  /* 0x00000000003e782f */ /* 0x000fe400038c0000 */
[----:B------:R-:W-:Y:S01]  /*b3d0*/  MOV R14, UR62 ;  /* 0x0000003e000e7c02 */ /* 0x000fe20008000f00 */
[----:B------:R-:W-:Y:S10]  /*b3e0*/  ENDCOLLECTIVE ;  /* 0x000000000000791b */ /* 0x000ff40003800000 */
.L_x_314:
[----:B------:R-:W-:Y:S05]  /*b3f0*/  BSYNC B0 ;  /* 0x0000000000007941 */ /* 0x000fea0003800000 */
.L_x_313:
[----:B------:R-:W-:Y:S05]  /*b400*/  BRA `(.L_x_315) ;  /* 0xfffffffc00147947 */ /* 0x000fea000383ffff */
.L_x_307:
[----:B0-----:R0:W1:Y:S02]  /*b410*/  SYNCS.PHASECHK.TRANS64.TRYWAIT P0, [R7+URZ], R4 ;  /* 0x00000004070075a7 */ /* 0x001064000800017f */
[----:B-1----:R-:W-:Y:S05]  /*b420*/  @!P0 NANOSLEEP.SYNCS 0x989680 ;  /* 0x009896800000895d */ /* 0x002fea0003900000 */
[----:B------:R-:W1:Y:S02]  /*b430*/  @!P0 SYNCS.PHASECHK.TRANS64 P0, [R7+URZ], R4 ;  /* 0x00000004070085a7 */ /* 0x000e64000800007f */
[----:B-1----:R-:W-:Y:S05]  /*b440*/  @!P0 BRA `(.L_x_307) ;  /* 0xfffffffc00f08947 */ /* 0x002fea000383ffff */
[----:B------:R-:W-:Y:S05]  /*b450*/  BRA `(.L_x_316) ;  /* 0xfffffffc004c7947 */ /* 0x000fea000383ffff */
.L_x_317:
[----:B------:R-:W-:-:S00]  /*b460*/  BRA `(.L_x_317) ;  /* 0xfffffffc00fc7947 */ /* 0x000fc0000383ffff */
[----:B------:R-:W-:-:S00]  /*b470*/  NOP ;  /* 0x0000000000007918 */ /* 0x000fc00000000000 */
        /* <DEDUP_REMOVED lines=8> */
.L_x_318:


//--------------------- .nv.global.init           --------------------------
	.section	.nv.global.init,"aw",@progbits
.nv.global.init:
	.type		$str$22,@object
	.size		$str$22,($str$23 - $str$22)
$str$22:
        /*0000*/ 	.byte	0x6b, 0x5f, 0x74, 0x69, 0x6c, 0x65, 0x5f, 0x63, 0x6f, 0x75, 0x6e, 0x74, 0x20, 0x3e, 0x3d, 0x20
        /*0010*/ 	.byte	0x31, 0x00
	.type		$str$23,@object
	.size		$str$23,(__unnamed_1 - $str$23)
$str$23:
        /*0012*/ 	.byte	0x2f, 0x74, 0x6d, 0x70, 0x2f, 0x63, 0x75, 0x74, 0x6c, 0x61, 0x73, 0x73, 0x5f, 0x73, 0x77, 0x65
        /*0022*/ 	.byte	0x65, 0x70, 0x5f, 0x73, 0x72, 0x63, 0x2f, 0x69, 0x6e, 0x63, 0x6c, 0x75, 0x64, 0x65, 0x2f, 0x63
        /*0032*/ 	.byte	0x75, 0x74, 0x6c, 0x61, 0x73, 0x73, 0x2f, 0x67, 0x65, 0x6d, 0x6d, 0x2f, 0x63, 0x6f, 0x6c, 0x6c
        /*0042*/ 	.byte	0x65, 0x63, 0x74, 0x69, 0x76, 0x65, 0x2f, 0x73, 0x6d, 0x39, 0x30, 0x5f, 0x6d, 0x6d, 0x61, 0x5f
        /*0052*/ 	.byte	0x74, 0x6d, 0x61, 0x5f, 0x67, 0x6d, 0x6d, 0x61, 0x5f, 0x73, 0x73, 0x5f, 0x77, 0x61, 0x72, 0x70
        /*0062*/ 	.byte	0x73, 0x70, 0x65, 0x63, 0x69, 0x61, 0x6c, 0x69, 0x7a, 0x65, 0x64, 0x2e, 0x68, 0x70, 0x70, 0x00
	.type		__unnamed_1,@object
	.size		__unnamed_1,(.L_0 - __unnamed_1)
__unnamed_1:
        /*0072*/ 	.byte	0x76, 0x6f, 0x69, 0x64, 0x20, 0x63, 0x75, 0x74, 0x6c, 0x61, 0x73, 0x73, 0x3a, 0x3a, 0x67, 0x65
        /* <DEDUP_REMOVED lines=180> */
        /*0bc2*/ 	.byte	0x74, 0x69, 0x74, 0x79, 0x5d, 0x00
.L_0:


//--------------------- .nv.shared._ZN7cutlass13device_kernelINS_4gemm6kernel13GemmUniversalIN4cute5tupleIJiiiiEEENS1_10collective13CollectiveMmaINS1_34MainloopSm90TmaGmmaWarpSpecializedILi2ENS5_IJNS4_1CILi1EEESB_SB_EEENS1_35KernelTmaWarpSpecializedCooperativeEEENS5_IJNSA_ILi128EEENSA_ILi256EEENSA_ILi32EEEEEENS_10bfloat16_tENS5_IJlSB_lEEESJ_SK_NS4_8TiledMMAINS4_8MMA_AtomIJNS4_4SM904GMMA28MMA_64x256x16_F32BF16BF16_SSILNSO_5MajorE0ELSQ_0ELNSO_7ScaleInE1ELSR_1EEEEEENS4_6LayoutINS5_IJNSA_ILi2EEESB_SB_EEENS5_IJSB_NSA_ILi0EEESX_EEEEENS5_IJNS4_10UnderscoreES10_S10_EEEEENS4_13SM90_TMA_LOADENS4_14ComposedLayoutINS4_7SwizzleILi2ELi4ELi3EEENS4_18smem_ptr_flag_bitsILi16EEENSU_INS5_IJNSA_ILi8EEESH_EEENS5_IJSH_SB_EEEEEEEvNS4_8identityES13_S1D_vS1E_EENS_8epilogue10collective6detail29Sm90TmaWarpSpecializedAdapterINS1H_15DefaultEpilogueISJ_SK_SK_NS1G_6thread17LinearCombinationISJ_Li1EffLNS1L_9ScaleType4KindE0ELNS_15FloatRoundStyleE2ESJ_EENS1_15EpilogueDefaultEEEEEvvEEEEvNT_6ParamsE --------------------------
	.section	.nv.shared._ZN7cutlass13device_kernelINS_4gemm6kernel13GemmUniversalIN4cute5tupleIJiiiiEEENS1_10collective13CollectiveMmaINS1_34MainloopSm90TmaGmmaWarpSpecializedILi2ENS5_IJNS4_1CILi1EEESB_SB_EEENS1_35KernelTmaWarpSpecializedCooperativeEEENS5_IJNSA_ILi128EEENSA_ILi256EEENSA_ILi32EEEEEENS_10bfloat16_tENS5_IJlSB_lEEESJ_SK_NS4_8TiledMMAINS4_8MMA_AtomIJNS4_4SM904GMMA28MMA_64x256x16_F32BF16BF16_SSILNSO_5MajorE0ELSQ_0ELNSO_7ScaleInE1ELSR_1EEEEEENS4_6LayoutINS5_IJNSA_ILi2EEESB_SB_EEENS5_IJSB_NSA_ILi0EEESX_EEEEENS5_IJNS4_10UnderscoreES10_S10_EEEEENS4_13SM90_TMA_LOADENS4_14ComposedLayoutINS4_7SwizzleILi2ELi4ELi3EEENS4_18smem_ptr_flag_bitsILi16EEENSU_INS5_IJNSA_ILi8EEESH_EEENS5_IJSH_SB_EEEEEEEvNS4_8identityES13_S1D_vS1E_EENS_8epilogue10collective6detail29Sm90TmaWarpSpecializedAdapterINS1H_15DefaultEpilogueISJ_SK_SK_NS1G_6thread17LinearCombinationISJ_Li1EffLNS1L_9ScaleType4KindE0ELNS_15FloatRoundStyleE2ESJ_EENS1_15EpilogueDefaultEEEEEvvEEEEvNT_6ParamsE,"aw",@nobits
	.sectionflags	@""
	.align	16
	.zero		1024


//--------------------- .nv.shared.reserved.0     --------------------------
	.section	.nv.shared.reserved.0,"aw",@nobits
	.weak		__nv_reservedSMEM_offset_0_alias
	.size		__nv_reservedSMEM_offset_0_alias, 0, 0
	.other		__nv_reservedSMEM_offset_0_alias,@"STO_CUDA_RESERVED_SHARED STV_DEFAULT"
__nv_reservedSMEM_offset_0_alias:
	.zero		0


//--------------------- .nv.global                --------------------------
	.section	.nv.global,"aw",@nobits
.nv.global:
	.type		_ZN40_INTERNAL_b89b7857_4_k_cu_43345a6e_244594cute1_E,@object
	.size		_ZN40_INTERNAL_b89b7857_4_k_cu_43345a6e_244594cute1_E,(_ZN40_INTERNAL_b89b7857_4_k_cu_43345a6e_244594cuda3std3__45__cpo6cbeginE - _ZN40_INTERNAL_b89b7857_4_k_cu_43345a6e_244594cute1_E)
_ZN40_INTERNAL_b89b7857_4_k_cu_43345a6e_244594cute1_E:
	.zero		1
	.type		_ZN40_INTERNAL_b89b7857_4_k_cu_43345a6e_244594cuda3std3__45__cpo6cbeginE,@object
	.size		_ZN40_INTERNAL_b89b7857_4_k_cu_43345a6e_244594cuda3std3__45__cpo6cbeginE,(_ZN40_INTERNAL_b89b7857_4_k_cu_43345a6e_244594cuda3std3__48in_placeE - _ZN40_INTERNAL_b89b7857_4_k_cu_43345a6e_244594cuda3std3__45__cpo6cbeginE)
_ZN40_INTERNAL_b89b7857_4_k_cu_43345a6e_244594cuda3std3__45__cpo6cbeginE:
	.zero		1
	.type		_ZN40_INTERNAL_b89b7857_4_k_cu_43345a6e_244594cuda3std3__48in_placeE,@object
	.size		_ZN40_INTERNAL_b89b7857_4_k_cu_43345a6e_244594cuda3std3__48in_placeE,(_ZN40_INTERNAL_b89b7857_4_k_cu_43345a6e_244594cuda3std6ranges3__45__cpo9iter_moveE - _ZN40_INTERNAL_b89b7857_4_k_cu_43345a6e_244594cuda3std3__48in_placeE)
_ZN40_INTERNAL_b89b7857_4_k_cu_43345a6e_244594cuda3std3__48in_placeE:
	.zero		1
	.type		_ZN40_INTERNAL_b89b7857_4_k_cu_43345a6e_244594cuda3std6ranges3__45__cpo9iter_moveE,@object
	.size		_ZN40_INTERNAL_b89b7857_4_k_cu_43345a6e_244594cuda3std6ranges3__45__cpo9iter_moveE,(_ZN40_INTERNAL_b89b7857_4_k_cu_43345a6e_244594cuda3std3__45__cpo5beginE - _ZN40_INTERNAL_b89b7857_4_k_cu_43345a6e_244594cuda3std6ranges3__45__cpo9iter_moveE)
_ZN40_INTERNAL_b89b7857_4_k_cu_43345a6e_244594cuda3std6ranges3__45__cpo9iter_moveE:
	.zero		1
	.type		_ZN40_INTERNAL_b89b7857_4_k_cu_43345a6e_244594cuda3std3__45__cpo5beginE,@object
	.size		_ZN40_INTERNAL_b89b7857_4_k_cu_43345a6e_244594cuda3std3__45__cpo5beginE,(_ZN40_INTERNAL_b89b7857_4_k_cu_43345a6e_244594cuda3std3__442_GLOBAL__N__b89b7857_4_k_cu_43345a6e_244596ignoreE - _ZN40_INTERNAL_b89b7857_4_k_cu_43345a6e_244594cuda3std3__45__cpo5beginE)
_ZN40_INTERNAL_b89b7857_4_k_cu_43345a6e_244594cuda3std3__45__cpo5beginE:
	.zero		1
	.type		_ZN40_INTERNAL_b89b7857_4_k_cu_43345a6e_244594cuda3std3__442_GLOBAL__N__b89b7857_4_k_cu_43345a6e_244596ignoreE,@object
	.size		_ZN40_INTERNAL_b89b7857_4_k_cu_43345a6e_244594cuda3std3__442_GLOBAL__N__b89b7857_4_k_cu_43345a6e_244596ignoreE,(_ZN40_INTERNAL_b89b7857_4_k_cu_43345a6e_244594cute7productE - _ZN40_INTERNAL_b89b7857_4_k_cu_43345a6e_244594cuda3std3__442_GLOBAL__N__b89b7857_4_k_cu_43345a6e_244596ignoreE)
_ZN40_INTERNAL_b89b7857_4_k_cu_43345a6e_244594cuda3std3__442_GLOBAL__N__b89b7857_4_k_cu_43345a6e_244596ignoreE:
	.zero		1
	.type		_ZN40_INTERNAL_b89b7857_4_k_cu_43345a6e_244594cute7productE,@object
	.size		_ZN40_INTERNAL_b89b7857_4_k_cu_43345a6e_244594cute7productE,(_ZN40_INTERNAL_b89b7857_4_k_cu_43345a6e_244594cuda3std3__45__cpo3endE - _ZN40_INTERNAL_b89b7857_4_k_cu_43345a6e_244594cute7productE)
_ZN40_INTERNAL_b89b7857_4_k_cu_43345a6e_244594cute7productE:
	.zero		1
	.type		_ZN40_INTERNAL_b89b7857_4_k_cu_43345a6e_244594cuda3std3__45__cpo3endE,@object
	.size		_ZN40_INTERNAL_b89b7857_4_k_cu_43345a6e_244594cuda3std3__45__cpo3endE,(_ZN40_INTERNAL_b89b7857_4_k_cu_43345a6e_244594cuda3std3__419piecewise_constructE - _ZN40_INTERNAL_b89b7857_4_k_cu_43345a6e_244594cuda3std3__45__cpo3endE)
_ZN40_INTERNAL_b89b7857_4_k_cu_43345a6e_244594cuda3std3__45__cpo3endE:
	.zero		1
	.type		_ZN40_INTERNAL_b89b7857_4_k_cu_43345a6e_244594cuda3std3__419piecewise_constructE,@object
	.size		_ZN40_INTERNAL_b89b7857_4_k_cu_43345a6e_244594cuda3std3__419piecewise_constructE,(_ZN40_INTERNAL_b89b7857_4_k_cu_43345a6e_244594cuda3std3__45__cpo4cendE - _ZN40_INTERNAL_b89b7857_4_k_cu_43345a6e_244594cuda3std3__419piecewise_constructE)
_ZN40_INTERNAL_b89b7857_4_k_cu_43345a6e_244594cuda3std3__419piecewise_constructE:
	.zero		1
	.type		_ZN40_INTERNAL_b89b7857_4_k_cu_43345a6e_244594cuda3std3__45__cpo4cendE,@object
	.size		_ZN40_INTERNAL_b89b7857_4_k_cu_43345a6e_244594cuda3std3__45__cpo4cendE,(_ZN40_INTERNAL_b89b7857_4_k_cu_43345a6e_244594cuda3std6ranges3__45__cpo4swapE - _ZN40_INTERNAL_b89b7857_4_k_cu_43345a6e_244594cuda3std3__45__cpo4cendE)
_ZN40_INTERNAL_b89b7857_4_k_cu_43345a6e_244594cuda3std3__45__cpo4cendE:
	.zero		1
	.type		_ZN40_INTERNAL_b89b7857_4_k_cu_43345a6e_244594cuda3std6ranges3__45__cpo4swapE,@object
	.size		_ZN40_INTERNAL_b89b7857_4_k_cu_43345a6e_244594cuda3std6ranges3__45__cpo4swapE,(.L_8 - _ZN40_INTERNAL_b89b7857_4_k_cu_43345a6e_244594cuda3std6ranges3__45__cpo4swapE)
_ZN40_INTERNAL_b89b7857_4_k_cu_43345a6e_244594cuda3std6ranges3__45__cpo4swapE:
	.zero		1
.L_8:


//--------------------- .nv.constant0._ZN7cutlass13device_kernelINS_4gemm6kernel13GemmUniversalIN4cute5tupleIJiiiiEEENS1_10collective13CollectiveMmaINS1_34MainloopSm90TmaGmmaWarpSpecializedILi2ENS5_IJNS4_1CILi1EEESB_SB_EEENS1_35KernelTmaWarpSpecializedCooperativeEEENS5_IJNSA_ILi128EEENSA_ILi256EEENSA_ILi32EEEEEENS_10bfloat16_tENS5_IJlSB_lEEESJ_SK_NS4_8TiledMMAINS4_8MMA_AtomIJNS4_4SM904GMMA28MMA_64x256x16_F32BF16BF16_SSILNSO_5MajorE0ELSQ_0ELNSO_7ScaleInE1ELSR_1EEEEEENS4_6LayoutINS5_IJNSA_ILi2EEESB_SB_EEENS5_IJSB_NSA_ILi0EEESX_EEEEENS5_IJNS4_10UnderscoreES10_S10_EEEEENS4_13SM90_TMA_LOADENS4_14ComposedLayoutINS4_7SwizzleILi2ELi4ELi3EEENS4_18smem_ptr_flag_bitsILi16EEENSU_INS5_IJNSA_ILi8EEESH_EEENS5_IJSH_SB_EEEEEEEvNS4_8identityES13_S1D_vS1E_EENS_8epilogue10collective6detail29Sm90TmaWarpSpecializedAdapterINS1H_15DefaultEpilogueISJ_SK_SK_NS1G_6thread17LinearCombinationISJ_Li1EffLNS1L_9ScaleType4KindE0ELNS_15FloatRoundStyleE2ESJ_EENS1_15EpilogueDefaultEEEEEvvEEEEvNT_6ParamsE --------------------------
	.section	.nv.constant0._ZN7cutlass13device_kernelINS_4gemm6kernel13GemmUniversalIN4cute5tupleIJiiiiEEENS1_10collective13CollectiveMmaINS1_34MainloopSm90TmaGmmaWarpSpecializedILi2ENS5_IJNS4_1CILi1EEESB_SB_EEENS1_35KernelTmaWarpSpecializedCooperativeEEENS5_IJNSA_ILi128EEENSA_ILi256EEENSA_ILi32EEEEEENS_10bfloat16_tENS5_IJlSB_lEEESJ_SK_NS4_8TiledMMAINS4_8MMA_AtomIJNS4_4SM904GMMA28MMA_64x256x16_F32BF16BF16_SSILNSO_5MajorE0ELSQ_0ELNSO_7ScaleInE1ELSR_1EEEEEENS4_6LayoutINS5_IJNSA_ILi2EEESB_SB_EEENS5_IJSB_NSA_ILi0EEESX_EEEEENS5_IJNS4_10UnderscoreES10_S10_EEEEENS4_13SM90_TMA_LOADENS4_14ComposedLayoutINS4_7SwizzleILi2ELi4ELi3EEENS4_18smem_ptr_flag_bitsILi16EEENSU_INS5_IJNSA_ILi8EEESH_EEENS5_IJSH_SB_EEEEEEEvNS4_8identityES13_S1D_vS1E_EENS_8epilogue10collective6detail29Sm90TmaWarpSpecializedAdapterINS1H_15DefaultEpilogueISJ_SK_SK_NS1G_6thread17LinearCombinationISJ_Li1EffLNS1L_9ScaleType4KindE0ELNS_15FloatRoundStyleE2ESJ_EENS1_15EpilogueDefaultEEEEEvvEEEEvNT_6ParamsE,"a",@progbits
	.sectionflags	@""
	.align	4
.nv.constant0._ZN7cutlass13device_kernelINS_4gemm6kernel13GemmUniversalIN4cute5tupleIJiiiiEEENS1_10collective13CollectiveMmaINS1_34MainloopSm90TmaGmmaWarpSpecializedILi2ENS5_IJNS4_1CILi1EEESB_SB_EEENS1_35KernelTmaWarpSpecializedCooperativeEEENS5_IJNSA_ILi128EEENSA_ILi256EEENSA_ILi32EEEEEENS_10bfloat16_tENS5_IJlSB_lEEESJ_SK_NS4_8TiledMMAINS4_8MMA_AtomIJNS4_4SM904GMMA28MMA_64x256x16_F32BF16BF16_SSILNSO_5MajorE0ELSQ_0ELNSO_7ScaleInE1ELSR_1EEEEEENS4_6LayoutINS5_IJNSA_ILi2EEESB_SB_EEENS5_IJSB_NSA_ILi0EEESX_EEEEENS5_IJNS4_10UnderscoreES10_S10_EEEEENS4_13SM90_TMA_LOADENS4_14ComposedLayoutINS4_7SwizzleILi2ELi4ELi3EEENS4_18smem_ptr_flag_bitsILi16EEENSU_INS5_IJNSA_ILi8EEESH_EEENS5_IJSH_SB_EEEEEEEvNS4_8identityES13_S1D_vS1E_EENS_8epilogue10collective6detail29Sm90TmaWarpSpecializedAdapterINS1H_15DefaultEpilogueISJ_SK_SK_NS1G_6thread17LinearCombinationISJ_Li1EffLNS1L_9ScaleType4KindE0ELNS_15FloatRoundStyleE2ESJ_EENS1_15EpilogueDefaultEEEEEvvEEEEvNT_6ParamsE:
	.zero		1664


//--------------------- SYMBOLS --------------------------

	.type		.nv.reservedSmem.offset0,@object
	.size		.nv.reservedSmem.offset0,0x4
	.type		__assertfail,@function
